	.target	sm_100a

	.elftype	@"ET_EXEC"


//--------------------- .note.nv.tkinfo           --------------------------
	.section	.note.nv.tkinfo,"",@"SHT_NOTE"
	.sectionflags	@"SHF_NOTE_NV_TKINFO"
	.tkinfo
        /*0018*/ 	.word	0x00000002
        /*0030*/ 	.string	""
        /*0030*/ 	.string	"ptxas"
        /*0030*/ 	.string	"Cuda compilation tools, release 13.0, V13.0.88"
        /*0030*/ 	.string	"Build cuda_13.0.r13.0/compiler.36424714_0"
        /*0030*/ 	.string	"-arch sm_100a -m 64 "



//--------------------- .note.nv.cuinfo           --------------------------
	.section	.note.nv.cuinfo,"",@"SHT_NOTE"
	.sectionflags	@"SHF_NOTE_NV_CUINFO"
        /*0018*/ 	.short	0x0002
        /*001a*/ 	.short	0x0064
        /*001c*/ 	.short	0x0082
	.zero		2


//--------------------- .nv.info                  --------------------------
	.section	.nv.info,"",@"SHT_CUDA_INFO"
	.align	4


	//----- nvinfo : EIATTR_REGCOUNT
	.align		4
        /*0000*/ 	.byte	0x04, 0x2f
        /*0002*/ 	.short	(.L_19 - .L_18)
	.align		4
.L_18:
        /*0004*/ 	.word	index@(_ZN7cutlass13device_kernelINS_4gemm6kernel13GemmUniversalIN4cute5tupleIJiiiiEEENS1_10collective13CollectiveMmaINS1_35MainloopSm100TmaUmmaWarpSpecializedILi4ELi2ELi4ENS5_IJNS4_1CILi1EEENSA_ILi2EEESB_EEEEENS5_IJNSA_ILi64EEENSA_ILi128EEESF_EEEfNS5_IJlSB_lEEEfSI_NS4_8TiledMMAINS4_8MMA_AtomIJNS4_17SM100_MMA_TF32_SSINS_10tfloat32_tESM_fLi64ELi128ELNS4_4UMMA5MajorE0ELSO_0ELNSN_7ScaleInE0ELSP_0EEEEEENS4_6LayoutINS5_IJSB_SB_SB_EEENS5_IJNSA_ILi0EEESU_SU_EEEEENS5_IJNS4_10UnderscoreESX_SX_EEEEENS4_23SM90_TMA_LOAD_MULTICASTENS4_14ComposedLayoutINS4_7SwizzleILi3ELi4ELi3EEENS4_18smem_ptr_flag_bitsILi32EEENSS_INS5_IJNSA_ILi8EEENSA_ILi32EEEEEENS5_IJS17_SB_EEEEEEEvNS4_8identityENS4_13SM90_TMA_LOADES1B_vS1C_EENS_8epilogue10collective18CollectiveEpilogueINS1F_23Sm100TmaWarpSpecializedILi4ELi2ELi16ELb1ELb0EEEJSH_NS5_IJNSS_ISF_SB_EENSS_IS17_SB_EEEEEfSI_fSI_NS1F_6fusion15FusionCallbacksIS1J_NS1N_17LinearCombinationIffffLNS_15FloatRoundStyleE2EEESH_S1M_JEEENS4_5SM1004TMEM4LOAD26SM100_TMEM_LOAD_16dp128b8xES1D_S1B_NS4_17SM75_U32x4_LDSM_NENS4_14SM90_TMA_STOREES1B_NS4_17SM90_U32x4_STSM_NENS4_39AutoVectorizingCopyWithAssumedAlignmentILi128EEEEEEvvEEEEvNT_6ParamsE)
        /*0008*/ 	.word	0x00000050


	//----- nvinfo : EIATTR_FRAME_SIZE
	.align		4
.L_19:
        /*000c*/ 	.byte	0x04, 0x11
        /*000e*/ 	.short	(.L_21 - .L_20)
	.align		4
.L_20:
        /*0010*/ 	.word	index@($__internal_2_$__cuda_sm10x_tcgen05_guardrail_trap_unallocated_columns_being_dealloced)
        /*0014*/ 	.word	0x00000000


	//----- nvinfo : EIATTR_FRAME_SIZE
	.align		4
.L_21:
        /*0018*/ 	.byte	0x04, 0x11
        /*001a*/ 	.short	(.L_23 - .L_22)
	.align		4
.L_22:
        /*001c*/ 	.word	index@($__internal_1_$__cuda_sm10x_tcgen05_guardrail_trap_phase_invalid_during_alloc)
        /*0020*/ 	.word	0x00000000


	//----- nvinfo : EIATTR_FRAME_SIZE
	.align		4
.L_23:
        /*0024*/ 	.byte	0x04, 0x11
        /*0026*/ 	.short	(.L_25 - .L_24)
	.align		4
.L_24:
        /*0028*/ 	.word	index@($__internal_0_$__cuda_sm10x_tcgen05_guardrail_trap_col_being_dealloced_not_returned_by_alloc)
        /*002c*/ 	.word	0x00000000


	//----- nvinfo : EIATTR_FRAME_SIZE
	.align		4
.L_25:
        /*0030*/ 	.byte	0x04, 0x11
        /*0032*/ 	.short	(.L_27 - .L_26)
	.align		4
.L_26:
        /*0034*/ 	.word	index@(_ZN7cutlass13device_kernelINS_4gemm6kernel13GemmUniversalIN4cute5tupleIJiiiiEEENS1_10collective13CollectiveMmaINS1_35MainloopSm100TmaUmmaWarpSpecializedILi4ELi2ELi4ENS5_IJNS4_1CILi1EEENSA_ILi2EEESB_EEEEENS5_IJNSA_ILi64EEENSA_ILi128EEESF_EEEfNS5_IJlSB_lEEEfSI_NS4_8TiledMMAINS4_8MMA_AtomIJNS4_17SM100_MMA_TF32_SSINS_10tfloat32_tESM_fLi64ELi128ELNS4_4UMMA5MajorE0ELSO_0ELNSN_7ScaleInE0ELSP_0EEEEEENS4_6LayoutINS5_IJSB_SB_SB_EEENS5_IJNSA_ILi0EEESU_SU_EEEEENS5_IJNS4_10UnderscoreESX_SX_EEEEENS4_23SM90_TMA_LOAD_MULTICASTENS4_14ComposedLayoutINS4_7SwizzleILi3ELi4ELi3EEENS4_18smem_ptr_flag_bitsILi32EEENSS_INS5_IJNSA_ILi8EEENSA_ILi32EEEEEENS5_IJS17_SB_EEEEEEEvNS4_8identityENS4_13SM90_TMA_LOADES1B_vS1C_EENS_8epilogue10collective18CollectiveEpilogueINS1F_23Sm100TmaWarpSpecializedILi4ELi2ELi16ELb1ELb0EEEJSH_NS5_IJNSS_ISF_SB_EENSS_IS17_SB_EEEEEfSI_fSI_NS1F_6fusion15FusionCallbacksIS1J_NS1N_17LinearCombinationIffffLNS_15FloatRoundStyleE2EEESH_S1M_JEEENS4_5SM1004TMEM4LOAD26SM100_TMEM_LOAD_16dp128b8xES1D_S1B_NS4_17SM75_U32x4_LDSM_NENS4_14SM90_TMA_STOREES1B_NS4_17SM90_U32x4_STSM_NENS4_39AutoVectorizingCopyWithAssumedAlignmentILi128EEEEEEvvEEEEvNT_6ParamsE)
        /*0038*/ 	.word	0x00000000


	//----- nvinfo : EIATTR_MIN_STACK_SIZE
	.align		4
.L_27:
        /*003c*/ 	.byte	0x04, 0x12
        /*003e*/ 	.short	(.L_29 - .L_28)
	.align		4
.L_28:
        /*0040*/ 	.word	index@(_ZN7cutlass13device_kernelINS_4gemm6kernel13GemmUniversalIN4cute5tupleIJiiiiEEENS1_10collective13CollectiveMmaINS1_35MainloopSm100TmaUmmaWarpSpecializedILi4ELi2ELi4ENS5_IJNS4_1CILi1EEENSA_ILi2EEESB_EEEEENS5_IJNSA_ILi64EEENSA_ILi128EEESF_EEEfNS5_IJlSB_lEEEfSI_NS4_8TiledMMAINS4_8MMA_AtomIJNS4_17SM100_MMA_TF32_SSINS_10tfloat32_tESM_fLi64ELi128ELNS4_4UMMA5MajorE0ELSO_0ELNSN_7ScaleInE0ELSP_0EEEEEENS4_6LayoutINS5_IJSB_SB_SB_EEENS5_IJNSA_ILi0EEESU_SU_EEEEENS5_IJNS4_10UnderscoreESX_SX_EEEEENS4_23SM90_TMA_LOAD_MULTICASTENS4_14ComposedLayoutINS4_7SwizzleILi3ELi4ELi3EEENS4_18smem_ptr_flag_bitsILi32EEENSS_INS5_IJNSA_ILi8EEENSA_ILi32EEEEEENS5_IJS17_SB_EEEEEEEvNS4_8identityENS4_13SM90_TMA_LOADES1B_vS1C_EENS_8epilogue10collective18CollectiveEpilogueINS1F_23Sm100TmaWarpSpecializedILi4ELi2ELi16ELb1ELb0EEEJSH_NS5_IJNSS_ISF_SB_EENSS_IS17_SB_EEEEEfSI_fSI_NS1F_6fusion15FusionCallbacksIS1J_NS1N_17LinearCombinationIffffLNS_15FloatRoundStyleE2EEESH_S1M_JEEENS4_5SM1004TMEM4LOAD26SM100_TMEM_LOAD_16dp128b8xES1D_S1B_NS4_17SM75_U32x4_LDSM_NENS4_14SM90_TMA_STOREES1B_NS4_17SM90_U32x4_STSM_NENS4_39AutoVectorizingCopyWithAssumedAlignmentILi128EEEEEEvvEEEEvNT_6ParamsE)
        /*0044*/ 	.word	0x00000000
.L_29:


//--------------------- .nv.compat                --------------------------
	.section	.nv.compat,"",@"SHT_CUDA_COMPAT_INFO"
	.align	4
        /*0000*/ 	.byte	0x02, 0x09, 0x01, 0x00, 0x02, 0x02, 0x02, 0x00, 0x02, 0x05, 0x05, 0x00, 0x03, 0x07, 0x01, 0x01
        /*0010*/ 	.byte	0x02, 0x03, 0x01, 0x00, 0x02, 0x06, 0x01, 0x00, 0x04, 0x0b, 0x08, 0x00, 0x09, 0x00, 0x00, 0x00
        /*0020*/ 	.byte	0x00, 0x00, 0x00, 0x00


//--------------------- .nv.info._ZN7cutlass13device_kernelINS_4gemm6kernel13GemmUniversalIN4cute5tupleIJiiiiEEENS1_10collective13CollectiveMmaINS1_35MainloopSm100TmaUmmaWarpSpecializedILi4ELi2ELi4ENS5_IJNS4_1CILi1EEENSA_ILi2EEESB_EEEEENS5_IJNSA_ILi64EEENSA_ILi128EEESF_EEEfNS5_IJlSB_lEEEfSI_NS4_8TiledMMAINS4_8MMA_AtomIJNS4_17SM100_MMA_TF32_SSINS_10tfloat32_tESM_fLi64ELi128ELNS4_4UMMA5MajorE0ELSO_0ELNSN_7ScaleInE0ELSP_0EEEEEENS4_6LayoutINS5_IJSB_SB_SB_EEENS5_IJNSA_ILi0EEESU_SU_EEEEENS5_IJNS4_10UnderscoreESX_SX_EEEEENS4_23SM90_TMA_LOAD_MULTICASTENS4_14ComposedLayoutINS4_7SwizzleILi3ELi4ELi3EEENS4_18smem_ptr_flag_bitsILi32EEENSS_INS5_IJNSA_ILi8EEENSA_ILi32EEEEEENS5_IJS17_SB_EEEEEEEvNS4_8identityENS4_13SM90_TMA_LOADES1B_vS1C_EENS_8epilogue10collective18CollectiveEpilogueINS1F_23Sm100TmaWarpSpecializedILi4ELi2ELi16ELb1ELb0EEEJSH_NS5_IJNSS_ISF_SB_EENSS_IS17_SB_EEEEEfSI_fSI_NS1F_6fusion15FusionCallbacksIS1J_NS1N_17LinearCombinationIffffLNS_15FloatRoundStyleE2EEESH_S1M_JEEENS4_5SM1004TMEM4LOAD26SM100_TMEM_LOAD_16dp128b8xES1D_S1B_NS4_17SM75_U32x4_LDSM_NENS4_14SM90_TMA_STOREES1B_NS4_17SM90_U32x4_STSM_NENS4_39AutoVectorizingCopyWithAssumedAlignmentILi128EEEEEEvvEEEEvNT_6ParamsE --------------------------
	.section	.nv.info._ZN7cutlass13device_kernelINS_4gemm6kernel13GemmUniversalIN4cute5tupleIJiiiiEEENS1_10collective13CollectiveMmaINS1_35MainloopSm100TmaUmmaWarpSpecializedILi4ELi2ELi4ENS5_IJNS4_1CILi1EEENSA_ILi2EEESB_EEEEENS5_IJNSA_ILi64EEENSA_ILi128EEESF_EEEfNS5_IJlSB_lEEEfSI_NS4_8TiledMMAINS4_8MMA_AtomIJNS4_17SM100_MMA_TF32_SSINS_10tfloat32_tESM_fLi64ELi128ELNS4_4UMMA5MajorE0ELSO_0ELNSN_7ScaleInE0ELSP_0EEEEEENS4_6LayoutINS5_IJSB_SB_SB_EEENS5_IJNSA_ILi0EEESU_SU_EEEEENS5_IJNS4_10UnderscoreESX_SX_EEEEENS4_23SM90_TMA_LOAD_MULTICASTENS4_14ComposedLayoutINS4_7SwizzleILi3ELi4ELi3EEENS4_18smem_ptr_flag_bitsILi32EEENSS_INS5_IJNSA_ILi8EEENSA_ILi32EEEEEENS5_IJS17_SB_EEEEEEEvNS4_8identityENS4_13SM90_TMA_LOADES1B_vS1C_EENS_8epilogue10collective18CollectiveEpilogueINS1F_23Sm100TmaWarpSpecializedILi4ELi2ELi16ELb1ELb0EEEJSH_NS5_IJNSS_ISF_SB_EENSS_IS17_SB_EEEEEfSI_fSI_NS1F_6fusion15FusionCallbacksIS1J_NS1N_17LinearCombinationIffffLNS_15FloatRoundStyleE2EEESH_S1M_JEEENS4_5SM1004TMEM4LOAD26SM100_TMEM_LOAD_16dp128b8xES1D_S1B_NS4_17SM75_U32x4_LDSM_NENS4_14SM90_TMA_STOREES1B_NS4_17SM90_U32x4_STSM_NENS4_39AutoVectorizingCopyWithAssumedAlignmentILi128EEEEEEvvEEEEvNT_6ParamsE,"",@"SHT_CUDA_INFO"
	.sectionflags	@""
	.align	4


	//----- nvinfo : EIATTR_CUDA_API_VERSION
	.align		4
        /*0000*/ 	.byte	0x04, 0x37
        /*0002*/ 	.short	(.L_31 - .L_30)
.L_30:
        /*0004*/ 	.word	0x00000082


	//----- nvinfo : EIATTR_KPARAM_INFO
	.align		4
.L_31:
        /*0008*/ 	.byte	0x04, 0x17
        /*000a*/ 	.short	(.L_33 - .L_32)
.L_32:
        /*000c*/ 	.word	0x00000000
        /*0010*/ 	.short	0x0000
        /*0012*/ 	.short	0x0000
        /*0014*/ 	.byte	0x00, 0xf0, 0x01, 0x20


	//----- nvinfo : EIATTR_AT_ENTRY_FRAGMENTS
	.align		4
.L_33:
        /*0018*/ 	.byte	0x04, 0x4f
        /*001a*/ 	.short	(.L_35 - .L_34)


	//   ....[0]....
.L_34:
        /*001c*/ 	.word	0x00000006


	//----- nvinfo : EIATTR_RESERVED_SMEM_USED
	.align		4
.L_35:
        /*0020*/ 	.byte	0x01, 0x41
	.zero		2


	//----- nvinfo : EIATTR_SPARSE_MMA_MASK
	.align		4
        /*0024*/ 	.byte	0x03, 0x50
        /*0026*/ 	.short	0x0000


	//----- nvinfo : EIATTR_TCGEN05_1CTA_USED
	.align		4
        /*0028*/ 	.byte	0x01, 0x51
	.zero		2


	//----- nvinfo : EIATTR_MAXREG_COUNT
	.align		4
        /*002c*/ 	.byte	0x03, 0x1b
        /*002e*/ 	.short	0x00ff


	//----- nvinfo : EIATTR_NUM_BARRIERS
	.align		4
        /*0030*/ 	.byte	0x02, 0x4c
        /*0032*/ 	.byte	0x07
	.zero		1


	//----- nvinfo : EIATTR_EXTERNS
	.align		4
        /*0034*/ 	.byte	0x04, 0x0f
        /*0036*/ 	.short	(.L_37 - .L_36)


	//   ....[0]....
	.align		4
.L_36:
        /*0038*/ 	.word	index@(__assertfail)


	//----- nvinfo : EIATTR_MERCURY_ISA_VERSION
	.align		4
.L_37:
        /*003c*/ 	.byte	0x03, 0x5f
        /*003e*/ 	.short	0x0101


	//----- nvinfo : EIATTR_INT_WARP_WIDE_INSTR_OFFSETS
	.align		4
        /*0040*/ 	.byte	0x04, 0x31
        /*0042*/ 	.short	(.L_39 - .L_38)


	//   ....[0]....
.L_38:
        /*0044*/ 	.word	0x00004010


	//   ....[1]....
        /*0048*/ 	.word	0x00004040


	//   ....[2]....
        /*004c*/ 	.word	0x00004060


	//   ....[3]....
        /*0050*/ 	.word	0x00004ba0


	//   ....[4]....
        /*0054*/ 	.word	0x00004c10


	//   ....[5]....
        /*0058*/ 	.word	0x00004cf0


	//   ....[6]....
        /*005c*/ 	.word	0x00004d70


	//   ....[7]....
        /*0060*/ 	.word	0x00004e70


	//   ....[8]....
        /*0064*/ 	.word	0x00004ef0


	//   ....[9]....
        /*0068*/ 	.word	0x00004fe0


	//   ....[10]....
        /*006c*/ 	.word	0x00005090


	//----- nvinfo : EIATTR_COOP_GROUP_MASK_REGIDS
	.align		4
.L_39:
        /*0070*/ 	.byte	0x04, 0x29
        /*0072*/ 	.short	(.L_41 - .L_40)


	//   ....[0]....
.L_40:
        /*0074*/ 	.word	0xffffffff


	//   ....[1]....
        /*0078*/ 	.word	0xffffffff


	//   ....[2]....
        /*007c*/ 	.word	0xffffffff


	//   ....[3]....
        /*0080*/ 	.word	0xffffffff


	//   ....[4]....
        /*0084*/ 	.word	0xffffffff


	//   ....[5]....
        /*0088*/ 	.word	0xffffffff


	//   ....[6]....
        /*008c*/ 	.word	0xffffffff


	//   ....[7]....
        /*0090*/ 	.word	0xffffffff


	//   ....[8]....
        /*0094*/ 	.word	0xffffffff


	//   ....[9]....
        /*0098*/ 	.word	0xffffffff


	//   ....[10]....
        /*009c*/ 	.word	0xffffffff


	//   ....[11]....
        /*00a0*/ 	.word	0xffffffff


	//   ....[12]....
        /*00a4*/ 	.word	0xffffffff


	//   ....[13]....
        /*00a8*/ 	.word	0xffffffff


	//----- nvinfo : EIATTR_COOP_GROUP_INSTR_OFFSETS
	.align		4
.L_41:
        /*00ac*/ 	.byte	0x04, 0x28
        /*00ae*/ 	.short	(.L_43 - .L_42)


	//   ....[0]....
.L_42:
        /*00b0*/ 	.word	0x00000080


	//   ....[1]....
        /*00b4*/ 	.word	0x000004f0


	//   ....[2]....
        /*00b8*/ 	.word	0x000006a0


	//   ....[3]....
        /*00bc*/ 	.word	0x00000840


	//   ....[4]....
        /*00c0*/ 	.word	0x00000940


	//   ....[5]....
        /*00c4*/ 	.word	0x00000ab0


	//   ....[6]....
        /*00c8*/ 	.word	0x00000c50


	//   ....[7]....
        /*00cc*/ 	.word	0x00000e00


	//   ....[8]....
        /*00d0*/ 	.word	0x00002190


	//   ....[9]....
        /*00d4*/ 	.word	0x00003040


	//   ....[10]....
        /*00d8*/ 	.word	0x00003250


	//   ....[11]....
        /*00dc*/ 	.word	0x00003280


	//   ....[12]....
        /*00e0*/ 	.word	0x00003ef0


	//   ....[13]....
        /*00e4*/ 	.word	0x00004120


	//----- nvinfo : EIATTR_VRC_CTA_INIT_COUNT
	.align		4
.L_43:
        /*00e8*/ 	.byte	0x02, 0x4a
        /*00ea*/ 	.byte	0x80
	.zero		1


	//----- nvinfo : EIATTR_SYSCALL_OFFSETS
	.align		4
        /*00ec*/ 	.byte	0x04, 0x46
        /*00ee*/ 	.short	(.L_45 - .L_44)


	//   ....[0]....
.L_44:
        /*00f0*/ 	.word	0x00005d30


	//   ....[1]....
        /*00f4*/ 	.word	0x00005e20


	//   ....[2]....
        /*00f8*/ 	.word	0x000066c0


	//   ....[3]....
        /*00fc*/ 	.word	0x00006e80


	//   ....[4]....
        /*0100*/ 	.word	0x000075f0


	//   ....[5]....
        /*0104*/ 	.word	0x00007d60


	//----- nvinfo : EIATTR_MBARRIER_INSTR_OFFSETS
	.align		4
.L_45:
        /*0108*/ 	.byte	0x04, 0x39
        /*010a*/ 	.short	(.L_47 - .L_46)


	//   ....[0]....
.L_46:
        /*010c*/ 	.word	0x00000610
        /*0110*/ 	.word	0x000000ff
        /*0114*/ 	.word	0x00000000
        /*0118*/ 	.short	0x0100
        /*011a*/ 	.byte	0x04
	.zero		1


	//   ....[1]....
        /*011c*/ 	.word	0x00000620
        /*0120*/ 	.word	0x000000ff
        /*0124*/ 	.word	0x00000020
        /*0128*/ 	.short	0x0100
        /*012a*/ 	.byte	0x04
	.zero		1


	//   ....[2]....
        /*012c*/ 	.word	0x00000630
        /*0130*/ 	.word	0x000000ff
        /*0134*/ 	.word	0x00000008
        /*0138*/ 	.short	0x0100
        /*013a*/ 	.byte	0x04
	.zero		1


	//   ....[3]....
        /*013c*/ 	.word	0x00000640
        /*0140*/ 	.word	0x000000ff
        /*0144*/ 	.word	0x00000028
        /*0148*/ 	.short	0x0100
        /*014a*/ 	.byte	0x04
	.zero		1


	//   ....[4]....
        /*014c*/ 	.word	0x00000650
        /*0150*/ 	.word	0x000000ff
        /*0154*/ 	.word	0x00000010
        /*0158*/ 	.short	0x0100
        /*015a*/ 	.byte	0x04
	.zero		1


	//   ....[5]....
        /*015c*/ 	.word	0x00000660
        /*0160*/ 	.word	0x000000ff
        /*0164*/ 	.word	0x00000030
        /*0168*/ 	.short	0x0100
        /*016a*/ 	.byte	0x04
	.zero		1


	//   ....[6]....
        /*016c*/ 	.word	0x00000670
        /*0170*/ 	.word	0x000000ff
        /*0174*/ 	.word	0x00000018
        /*0178*/ 	.short	0x0100
        /*017a*/ 	.byte	0x04
	.zero		1


	//   ....[7]....
        /*017c*/ 	.word	0x00000680
        /*0180*/ 	.word	0x000000ff
        /*0184*/ 	.word	0x00000038
        /*0188*/ 	.short	0x0100
        /*018a*/ 	.byte	0x04
	.zero		1


	//   ....[8]....
        /*018c*/ 	.word	0x000007b0
        /*0190*/ 	.word	0x000000ff
        /*0194*/ 	.word	0x00000040
        /*0198*/ 	.short	0x0100
        /*019a*/ 	.byte	0x04
	.zero		1


	//   ....[9]....
        /*019c*/ 	.word	0x000007c0
        /*01a0*/ 	.word	0x000000ff
        /*01a4*/ 	.word	0x00000060
        /*01a8*/ 	.short	0x0100
        /*01aa*/ 	.byte	0x04
	.zero		1


	//   ....[10]....
        /*01ac*/ 	.word	0x000007d0
        /*01b0*/ 	.word	0x000000ff
        /*01b4*/ 	.word	0x00000048
        /*01b8*/ 	.short	0x0100
        /*01ba*/ 	.byte	0x04
	.zero		1


	//   ....[11]....
        /*01bc*/ 	.word	0x000007e0
        /*01c0*/ 	.word	0x000000ff
        /*01c4*/ 	.word	0x00000068
        /*01c8*/ 	.short	0x0100
        /*01ca*/ 	.byte	0x04
	.zero		1


	//   ....[12]....
        /*01cc*/ 	.word	0x000007f0
        /*01d0*/ 	.word	0x000000ff
        /*01d4*/ 	.word	0x00000050
        /*01d8*/ 	.short	0x0100
        /*01da*/ 	.byte	0x04
	.zero		1


	//   ....[13]....
        /*01dc*/ 	.word	0x00000800
        /*01e0*/ 	.word	0x000000ff
        /*01e4*/ 	.word	0x00000070
        /*01e8*/ 	.short	0x0100
        /*01ea*/ 	.byte	0x04
	.zero		1


	//   ....[14]....
        /*01ec*/ 	.word	0x00000810
        /*01f0*/ 	.word	0x000000ff
        /*01f4*/ 	.word	0x00000058
        /*01f8*/ 	.short	0x0100
        /*01fa*/ 	.byte	0x04
	.zero		1


	//   ....[15]....
        /*01fc*/ 	.word	0x00000820
        /*0200*/ 	.word	0x000000ff
        /*0204*/ 	.word	0x00000078
        /*0208*/ 	.short	0x0100
        /*020a*/ 	.byte	0x04
	.zero		1


	//   ....[16]....
        /*020c*/ 	.word	0x00000910
        /*0210*/ 	.word	0x000000ff
        /*0214*/ 	.word	0x00000080
        /*0218*/ 	.short	0x0100
        /*021a*/ 	.byte	0x06
	.zero		1


	//   ....[17]....
        /*021c*/ 	.word	0x00000920
        /*0220*/ 	.word	0x000000ff
        /*0224*/ 	.word	0x00000088
        /*0228*/ 	.short	0x0100
        /*022a*/ 	.byte	0x06
	.zero		1


	//   ....[18]....
        /*022c*/ 	.word	0x00000a60
        /*0230*/ 	.word	0x000000ff
        /*0234*/ 	.word	0x00000090
        /*0238*/ 	.short	0x0100
        /*023a*/ 	.byte	0x06
	.zero		1


	//   ....[19]....
        /*023c*/ 	.word	0x00000a70
        /*0240*/ 	.word	0x000000ff
        /*0244*/ 	.word	0x000000a0
        /*0248*/ 	.short	0x0100
        /*024a*/ 	.byte	0x06
	.zero		1


	//   ....[20]....
        /*024c*/ 	.word	0x00000a80
        /*0250*/ 	.word	0x000000ff
        /*0254*/ 	.word	0x00000098
        /*0258*/ 	.short	0x0100
        /*025a*/ 	.byte	0x06
	.zero		1


	//   ....[21]....
        /*025c*/ 	.word	0x00000a90
        /*0260*/ 	.word	0x000000ff
        /*0264*/ 	.word	0x000000a8
        /*0268*/ 	.short	0x0100
        /*026a*/ 	.byte	0x06
	.zero		1


	//   ....[22]....
        /*026c*/ 	.word	0x00000bc0
        /*0270*/ 	.word	0x000000ff
        /*0274*/ 	.word	0x000000b0
        /*0278*/ 	.short	0x0100
        /*027a*/ 	.byte	0x04
	.zero		1


	//   ....[23]....
        /*027c*/ 	.word	0x00000bd0
        /*0280*/ 	.word	0x000000ff
        /*0284*/ 	.word	0x000000d0
        /*0288*/ 	.short	0x0100
        /*028a*/ 	.byte	0x04
	.zero		1


	//   ....[24]....
        /*028c*/ 	.word	0x00000be0
        /*0290*/ 	.word	0x000000ff
        /*0294*/ 	.word	0x000000b8
        /*0298*/ 	.short	0x0100
        /*029a*/ 	.byte	0x04
	.zero		1


	//   ....[25]....
        /*029c*/ 	.word	0x00000bf0
        /*02a0*/ 	.word	0x000000ff
        /*02a4*/ 	.word	0x000000d8
        /*02a8*/ 	.short	0x0100
        /*02aa*/ 	.byte	0x04
	.zero		1


	//   ....[26]....
        /*02ac*/ 	.word	0x00000c00
        /*02b0*/ 	.word	0x000000ff
        /*02b4*/ 	.word	0x000000c0
        /*02b8*/ 	.short	0x0100
        /*02ba*/ 	.byte	0x04
	.zero		1


	//   ....[27]....
        /*02bc*/ 	.word	0x00000c10
        /*02c0*/ 	.word	0x000000ff
        /*02c4*/ 	.word	0x000000e0
        /*02c8*/ 	.short	0x0100
        /*02ca*/ 	.byte	0x04
	.zero		1


	//   ....[28]....
        /*02cc*/ 	.word	0x00000c20
        /*02d0*/ 	.word	0x000000ff
        /*02d4*/ 	.word	0x000000c8
        /*02d8*/ 	.short	0x0100
        /*02da*/ 	.byte	0x04
	.zero		1


	//   ....[29]....
        /*02dc*/ 	.word	0x00000c30
        /*02e0*/ 	.word	0x000000ff
        /*02e4*/ 	.word	0x000000e8
        /*02e8*/ 	.short	0x0100
        /*02ea*/ 	.byte	0x04
	.zero		1


	//   ....[30]....
        /*02ec*/ 	.word	0x00000d20
        /*02f0*/ 	.word	0x000000ff
        /*02f4*/ 	.word	0x000000f0
        /*02f8*/ 	.short	0x0100
        /*02fa*/ 	.byte	0x04
	.zero		1


	//   ....[31]....
        /*02fc*/ 	.word	0x00000d30
        /*0300*/ 	.word	0x000000ff
        /*0304*/ 	.word	0x00000100
        /*0308*/ 	.short	0x0100
        /*030a*/ 	.byte	0x04
	.zero		1


	//   ....[32]....
        /*030c*/ 	.word	0x00000d40
        /*0310*/ 	.word	0x000000ff
        /*0314*/ 	.word	0x000000f8
        /*0318*/ 	.short	0x0100
        /*031a*/ 	.byte	0x04
	.zero		1


	//   ....[33]....
        /*031c*/ 	.word	0x00000d50
        /*0320*/ 	.word	0x000000ff
        /*0324*/ 	.word	0x00000108
        /*0328*/ 	.short	0x0100
        /*032a*/ 	.byte	0x04
	.zero		1


	//   ....[34]....
        /*032c*/ 	.word	0x00001890
        /*0330*/ 	.word	0x00000000
        /*0334*/ 	.word	0x00000100
        /*0338*/ 	.short	0x010a
        /*033a*/ 	.byte	0xff
	.zero		1


	//   ....[35]....
        /*033c*/ 	.word	0x000018c0
        /*0340*/ 	.word	0x00000000
        /*0344*/ 	.word	0x000000f0
        /*0348*/ 	.short	0x0101
        /*034a*/ 	.byte	0xff
	.zero		1


	//   ....[36]....
        /*034c*/ 	.word	0x00001990
        /*0350*/ 	.word	0x000000ff
        /*0354*/ 	.word	0x00000020
        /*0358*/ 	.short	0x010a
        /*035a*/ 	.byte	0x04
	.zero		1


	//   ....[37]....
        /*035c*/ 	.word	0x00001a10
        /*0360*/ 	.word	0x000000ff
        /*0364*/ 	.word	0x00000020
        /*0368*/ 	.short	0x010a
        /*036a*/ 	.byte	0x21
	.zero		1


	//   ....[38]....
        /*036c*/ 	.word	0x00001ba0
        /*0370*/ 	.word	0x000000ff
        /*0374*/ 	.word	0x00000020
        /*0378*/ 	.short	0x010a
        /*037a*/ 	.byte	0x05
	.zero		1


	//   ....[39]....
        /*037c*/ 	.word	0x00001d90
        /*0380*/ 	.word	0x000000ff
        /*0384*/ 	.word	0x00000088
        /*0388*/ 	.short	0x0101
        /*038a*/ 	.byte	0x0d
	.zero		1


	//   ....[40]....
        /*038c*/ 	.word	0x00001db0
        /*0390*/ 	.word	0x000000ff
        /*0394*/ 	.word	0x00000020
        /*0398*/ 	.short	0x010a
        /*039a*/ 	.byte	0x04
	.zero		1


	//   ....[41]....
        /*039c*/ 	.word	0x00001e30
        /*03a0*/ 	.word	0x000000ff
        /*03a4*/ 	.word	0x00000020
        /*03a8*/ 	.short	0x010a
        /*03aa*/ 	.byte	0x21
	.zero		1


	//   ....[42]....
        /*03ac*/ 	.word	0x00001fc0
        /*03b0*/ 	.word	0x000000ff
        /*03b4*/ 	.word	0x00000020
        /*03b8*/ 	.short	0x010a
        /*03ba*/ 	.byte	0x05
	.zero		1


	//   ....[43]....
        /*03bc*/ 	.word	0x000021c0
        /*03c0*/ 	.word	0x00000003
        /*03c4*/ 	.word	0x00000090
        /*03c8*/ 	.short	0x010a
        /*03ca*/ 	.byte	0xff
	.zero		1


	//   ....[44]....
        /*03cc*/ 	.word	0x00002310
        /*03d0*/ 	.word	0x00000000
        /*03d4*/ 	.word	0x00000000
        /*03d8*/ 	.short	0x0101
        /*03da*/ 	.byte	0xff
	.zero		1


	//   ....[45]....
        /*03dc*/ 	.word	0x000028c0
        /*03e0*/ 	.word	0x000000ff
        /*03e4*/ 	.word	0x00000000
        /*03e8*/ 	.short	0x010a
        /*03ea*/ 	.byte	0x04
	.zero		1


	//   ....[46]....
        /*03ec*/ 	.word	0x00002950
        /*03f0*/ 	.word	0x000000ff
        /*03f4*/ 	.word	0x00000000
        /*03f8*/ 	.short	0x010a
        /*03fa*/ 	.byte	0x05
	.zero		1


	//   ....[47]....
        /*03fc*/ 	.word	0x000029e0
        /*0400*/ 	.word	0x000000ff
        /*0404*/ 	.word	0x00000000
        /*0408*/ 	.short	0x010a
        /*040a*/ 	.byte	0x05
	.zero		1


	//   ....[48]....
        /*040c*/ 	.word	0x00002a80
        /*0410*/ 	.word	0x00000000
        /*0414*/ 	.word	0x00000000
        /*0418*/ 	.short	0x010a
        /*041a*/ 	.byte	0xff
	.zero		1


	//   ....[49]....
        /*041c*/ 	.word	0x00002ba0
        /*0420*/ 	.word	0x00000002
        /*0424*/ 	.word	0x000000f0
        /*0428*/ 	.short	0x010a
        /*042a*/ 	.byte	0xff
	.zero		1


	//   ....[50]....
        /*042c*/ 	.word	0x00002c10
        /*0430*/ 	.word	0x00000002
        /*0434*/ 	.word	0x00000000
        /*0438*/ 	.short	0x0101
        /*043a*/ 	.byte	0xff
	.zero		1


	//   ....[51]....
        /*043c*/ 	.word	0x00002c30
        /*0440*/ 	.word	0x000000ff
        /*0444*/ 	.word	0x000000a0
        /*0448*/ 	.short	0x010a
        /*044a*/ 	.byte	0x04
	.zero		1


	//   ....[52]....
        /*044c*/ 	.word	0x00002d50
        /*0450*/ 	.word	0x00000002
        /*0454*/ 	.word	0x00000090
        /*0458*/ 	.short	0x010a
        /*045a*/ 	.byte	0xff
	.zero		1


	//   ....[53]....
        /*045c*/ 	.word	0x00002e50
        /*0460*/ 	.word	0x00000002
        /*0464*/ 	.word	0x00000000
        /*0468*/ 	.short	0x0101
        /*046a*/ 	.byte	0xff
	.zero		1


	//   ....[54]....
        /*046c*/ 	.word	0x00002ee0
        /*0470*/ 	.word	0x000000ff
        /*0474*/ 	.word	0x000000a0
        /*0478*/ 	.short	0x0106
        /*047a*/ 	.byte	0x04
	.zero		1


	//   ....[55]....
        /*047c*/ 	.word	0x00002f00
        /*0480*/ 	.word	0x000000ff
        /*0484*/ 	.word	0x000000a0
        /*0488*/ 	.short	0x010a
        /*048a*/ 	.byte	0x04
	.zero		1


	//   ....[56]....
        /*048c*/ 	.word	0x00002f90
        /*0490*/ 	.word	0x000000ff
        /*0494*/ 	.word	0x000000a0
        /*0498*/ 	.short	0x0106
        /*049a*/ 	.byte	0x07
	.zero		1


	//   ....[57]....
        /*049c*/ 	.word	0x00002fd0
        /*04a0*/ 	.word	0x00000000
        /*04a4*/ 	.word	0x000000a0
        /*04a8*/ 	.short	0x010a
        /*04aa*/ 	.byte	0xff
	.zero		1


	//   ....[58]....
        /*04ac*/ 	.word	0x000035a0
        /*04b0*/ 	.word	0x00000000
        /*04b4*/ 	.word	0x00000090
        /*04b8*/ 	.short	0x010a
        /*04ba*/ 	.byte	0xff
	.zero		1


	//   ....[59]....
        /*04bc*/ 	.word	0x000036a0
        /*04c0*/ 	.word	0x00000003
        /*04c4*/ 	.word	0x00000000
        /*04c8*/ 	.short	0x0101
        /*04ca*/ 	.byte	0xff
	.zero		1


	//   ....[60]....
        /*04cc*/ 	.word	0x000036b0
        /*04d0*/ 	.word	0x000000ff
        /*04d4*/ 	.word	0x00000000
        /*04d8*/ 	.short	0x010a
        /*04da*/ 	.byte	0x04
	.zero		1


	//   ....[61]....
        /*04dc*/ 	.word	0x00003730
        /*04e0*/ 	.word	0x000000ff
        /*04e4*/ 	.word	0x000000d0
        /*04e8*/ 	.short	0x010a
        /*04ea*/ 	.byte	0x2e
	.zero		1


	//   ....[62]....
        /*04ec*/ 	.word	0x00003810
        /*04f0*/ 	.word	0x000000ff
        /*04f4*/ 	.word	0x00000000
        /*04f8*/ 	.short	0x010a
        /*04fa*/ 	.byte	0x07
	.zero		1


	//   ....[63]....
        /*04fc*/ 	.word	0x00003950
        /*0500*/ 	.word	0x000000ff
        /*0504*/ 	.word	0x00000000
        /*0508*/ 	.short	0x010a
        /*050a*/ 	.byte	0x04
	.zero		1


	//   ....[64]....
        /*050c*/ 	.word	0x00003d20
        /*0510*/ 	.word	0x000000ff
        /*0514*/ 	.word	0x00000000
        /*0518*/ 	.short	0x010a
        /*051a*/ 	.byte	0x04
	.zero		1


	//   ....[65]....
        /*051c*/ 	.word	0x00003db0
        /*0520*/ 	.word	0x000000ff
        /*0524*/ 	.word	0x00000000
        /*0528*/ 	.short	0x010a
        /*052a*/ 	.byte	0x05
	.zero		1


	//   ....[66]....
        /*052c*/ 	.word	0x00003e40
        /*0530*/ 	.word	0x000000ff
        /*0534*/ 	.word	0x00000000
        /*0538*/ 	.short	0x010a
        /*053a*/ 	.byte	0x05
	.zero		1


	//   ....[67]....
        /*053c*/ 	.word	0x00003ed0
        /*0540*/ 	.word	0x000000ff
        /*0544*/ 	.word	0x00000000
        /*0548*/ 	.short	0x010a
        /*054a*/ 	.byte	0x04
	.zero		1


	//   ....[68]....
        /*054c*/ 	.word	0x000043a0
        /*0550*/ 	.word	0x0000000c
        /*0554*/ 	.word	0x00000090
        /*0558*/ 	.short	0x010a
        /*055a*/ 	.byte	0xff
	.zero		1


	//   ....[69]....
        /*055c*/ 	.word	0x00004510
        /*0560*/ 	.word	0x00000000
        /*0564*/ 	.word	0x00000000
        /*0568*/ 	.short	0x0101
        /*056a*/ 	.byte	0xff
	.zero		1


	//   ....[70]....
        /*056c*/ 	.word	0x000049a0
        /*0570*/ 	.word	0x000000ff
        /*0574*/ 	.word	0x00000088
        /*0578*/ 	.short	0x010a
        /*057a*/ 	.byte	0x15
	.zero		1


	//   ....[71]....
        /*057c*/ 	.word	0x00004b20
        /*0580*/ 	.word	0x000000ff
        /*0584*/ 	.word	0x00000060
        /*0588*/ 	.short	0x010a
        /*058a*/ 	.byte	0x15
	.zero		1


	//   ....[72]....
        /*058c*/ 	.word	0x00004ca0
        /*0590*/ 	.word	0x000000ff
        /*0594*/ 	.word	0x00000040
        /*0598*/ 	.short	0x010b
        /*059a*/ 	.byte	0x15
	.zero		1


	//   ....[73]....
        /*059c*/ 	.word	0x00004cb0
        /*05a0*/ 	.word	0x000000ff
        /*05a4*/ 	.word	0x00000000
        /*05a8*/ 	.short	0x0101
        /*05aa*/ 	.byte	0x06
	.zero		1


	//   ....[74]....
        /*05ac*/ 	.word	0x00004cc0
        /*05b0*/ 	.word	0x000000ff
        /*05b4*/ 	.word	0x00000068
        /*05b8*/ 	.short	0x010a
        /*05ba*/ 	.byte	0x15
	.zero		1


	//   ....[75]....
        /*05bc*/ 	.word	0x00004e20
        /*05c0*/ 	.word	0x000000ff
        /*05c4*/ 	.word	0x00000048
        /*05c8*/ 	.short	0x010b
        /*05ca*/ 	.byte	0x15
	.zero		1


	//   ....[76]....
        /*05cc*/ 	.word	0x00004e30
        /*05d0*/ 	.word	0x000000ff
        /*05d4*/ 	.word	0x00000000
        /*05d8*/ 	.short	0x0101
        /*05da*/ 	.byte	0x06
	.zero		1


	//   ....[77]....
        /*05dc*/ 	.word	0x00004e40
        /*05e0*/ 	.word	0x000000ff
        /*05e4*/ 	.word	0x00000070
        /*05e8*/ 	.short	0x010a
        /*05ea*/ 	.byte	0x15
	.zero		1


	//   ....[78]....
        /*05ec*/ 	.word	0x00004f90
        /*05f0*/ 	.word	0x000000ff
        /*05f4*/ 	.word	0x00000050
        /*05f8*/ 	.short	0x010b
        /*05fa*/ 	.byte	0x15
	.zero		1


	//   ....[79]....
        /*05fc*/ 	.word	0x00004fa0
        /*0600*/ 	.word	0x000000ff
        /*0604*/ 	.word	0x00000000
        /*0608*/ 	.short	0x0101
        /*060a*/ 	.byte	0x06
	.zero		1


	//   ....[80]....
        /*060c*/ 	.word	0x00004fb0
        /*0610*/ 	.word	0x000000ff
        /*0614*/ 	.word	0x00000078
        /*0618*/ 	.short	0x010a
        /*061a*/ 	.byte	0x15
	.zero		1


	//   ....[81]....
        /*061c*/ 	.word	0x000051a0
        /*0620*/ 	.word	0x000000ff
        /*0624*/ 	.word	0x00000058
        /*0628*/ 	.short	0x010b
        /*062a*/ 	.byte	0x15
	.zero		1


	//   ....[82]....
        /*062c*/ 	.word	0x000051b0
        /*0630*/ 	.word	0x000000ff
        /*0634*/ 	.word	0x00000000
        /*0638*/ 	.short	0x0101
        /*063a*/ 	.byte	0x25
	.zero		1


	//   ....[83]....
        /*063c*/ 	.word	0x000051e0
        /*0640*/ 	.word	0x000000ff
        /*0644*/ 	.word	0x00000060
        /*0648*/ 	.short	0x010a
        /*064a*/ 	.byte	0x15
	.zero		1


	//   ....[84]....
        /*064c*/ 	.word	0x00005200
        /*0650*/ 	.word	0x000000ff
        /*0654*/ 	.word	0x00000068
        /*0658*/ 	.short	0x010a
        /*065a*/ 	.byte	0x15
	.zero		1


	//   ....[85]....
        /*065c*/ 	.word	0x00005220
        /*0660*/ 	.word	0x000000ff
        /*0664*/ 	.word	0x00000070
        /*0668*/ 	.short	0x010a
        /*066a*/ 	.byte	0x15
	.zero		1


	//   ....[86]....
        /*066c*/ 	.word	0x00005260
        /*0670*/ 	.word	0x00000000
        /*0674*/ 	.word	0x00000078
        /*0678*/ 	.short	0x010a
        /*067a*/ 	.byte	0xff
	.zero		1


	//   ....[87]....
        /*067c*/ 	.word	0x000055c0
        /*0680*/ 	.word	0x00000003
        /*0684*/ 	.word	0x00000090
        /*0688*/ 	.short	0x010a
        /*068a*/ 	.byte	0xff
	.zero		1


	//   ....[88]....
        /*068c*/ 	.word	0x00005740
        /*0690*/ 	.word	0x00000000
        /*0694*/ 	.word	0x00000000
        /*0698*/ 	.short	0x0101
        /*069a*/ 	.byte	0xff
	.zero		1


	//   ....[89]....
        /*069c*/ 	.word	0x000062e0
        /*06a0*/ 	.word	0x000000ff
        /*06a4*/ 	.word	0x00000040
        /*06a8*/ 	.short	0x010a
        /*06aa*/ 	.byte	0x2c
	.zero		1


	//   ....[90]....
        /*06ac*/ 	.word	0x00006320
        /*06b0*/ 	.word	0x00000048
        /*06b4*/ 	.word	0x000000b0
        /*06b8*/ 	.short	0x010a
        /*06ba*/ 	.byte	0xff
	.zero		1


	//   ....[91]....
        /*06bc*/ 	.word	0x000064a0
        /*06c0*/ 	.word	0x000000ff
        /*06c4*/ 	.word	0x00000040
        /*06c8*/ 	.short	0x010a
        /*06ca*/ 	.byte	0x2c
	.zero		1


	//   ....[92]....
        /*06cc*/ 	.word	0x000065a0
        /*06d0*/ 	.word	0x00000048
        /*06d4*/ 	.word	0x000000b0
        /*06d8*/ 	.short	0x010a
        /*06da*/ 	.byte	0xff
	.zero		1


	//   ....[93]....
        /*06dc*/ 	.word	0x00006ba0
        /*06e0*/ 	.word	0x00000000
        /*06e4*/ 	.word	0x00000000
        /*06e8*/ 	.short	0x0101
        /*06ea*/ 	.byte	0xff
	.zero		1


	//   ....[94]....
        /*06ec*/ 	.word	0x00006bb0
        /*06f0*/ 	.word	0x00000002
        /*06f4*/ 	.word	0x00000040
        /*06f8*/ 	.short	0x010a
        /*06fa*/ 	.byte	0xff
	.zero		1


	//   ....[95]....
        /*06fc*/ 	.word	0x00006c80
        /*0700*/ 	.word	0x00000002
        /*0704*/ 	.word	0x00000040
        /*0708*/ 	.short	0x010a
        /*070a*/ 	.byte	0xff
	.zero		1


	//   ....[96]....
        /*070c*/ 	.word	0x00007310
        /*0710*/ 	.word	0x00000010
        /*0714*/ 	.word	0x00000000
        /*0718*/ 	.short	0x0101
        /*071a*/ 	.byte	0xff
	.zero		1


	//   ....[97]....
        /*071c*/ 	.word	0x00007330
        /*0720*/ 	.word	0x00000000
        /*0724*/ 	.word	0x00000040
        /*0728*/ 	.short	0x010a
        /*072a*/ 	.byte	0xff
	.zero		1


	//   ....[98]....
        /*072c*/ 	.word	0x000073f0
        /*0730*/ 	.word	0x00000000
        /*0734*/ 	.word	0x00000040
        /*0738*/ 	.short	0x010a
        /*073a*/ 	.byte	0xff
	.zero		1


	//   ....[99]....
        /*073c*/ 	.word	0x00007a80
        /*0740*/ 	.word	0x00000010
        /*0744*/ 	.word	0x00000000
        /*0748*/ 	.short	0x0101
        /*074a*/ 	.byte	0xff
	.zero		1


	//   ....[100]....
        /*074c*/ 	.word	0x00007aa0
        /*0750*/ 	.word	0x00000002
        /*0754*/ 	.word	0x00000040
        /*0758*/ 	.short	0x010a
        /*075a*/ 	.byte	0xff
	.zero		1


	//   ....[101]....
        /*075c*/ 	.word	0x00007b60
        /*0760*/ 	.word	0x00000002
        /*0764*/ 	.word	0x00000040
        /*0768*/ 	.short	0x010a
        /*076a*/ 	.byte	0xff
	.zero		1


	//   ....[102]....
        /*076c*/ 	.word	0x00007e50
        /*0770*/ 	.word	0x000000ff
        /*0774*/ 	.word	0x00000000
        /*0778*/ 	.short	0x0101
        /*077a*/ 	.byte	0x04
	.zero		1


	//   ....[103]....
        /*077c*/ 	.word	0x00008270
        /*0780*/ 	.word	0x00000000
        /*0784*/ 	.word	0x00000000
        /*0788*/ 	.short	0x0101
        /*078a*/ 	.byte	0xff
	.zero		1


	//   ....[104]....
        /*078c*/ 	.word	0x00008500
        /*0790*/ 	.word	0x000000ff
        /*0794*/ 	.word	0x00000000
        /*0798*/ 	.short	0x0101
        /*079a*/ 	.byte	0x04
	.zero		1


	//   ....[105]....
        /*079c*/ 	.word	0x00008520
        /*07a0*/ 	.word	0x00000000
        /*07a4*/ 	.word	0x00000100
        /*07a8*/ 	.short	0x010a
        /*07aa*/ 	.byte	0xff
	.zero		1


	//   ....[106]....
        /*07ac*/ 	.word	0x00008580
        /*07b0*/ 	.word	0x00000000
        /*07b4*/ 	.word	0x00000020
        /*07b8*/ 	.short	0x010a
        /*07ba*/ 	.byte	0xff
	.zero		1


	//   ....[107]....
        /*07bc*/ 	.word	0x000085e0
        /*07c0*/ 	.word	0x00000000
        /*07c4*/ 	.word	0x00000020
        /*07c8*/ 	.short	0x010a
        /*07ca*/ 	.byte	0xff
	.zero		1


	//   ....[108]....
        /*07cc*/ 	.word	0x00008630
        /*07d0*/ 	.word	0x00000003
        /*07d4*/ 	.word	0x00000090
        /*07d8*/ 	.short	0x010a
        /*07da*/ 	.byte	0xff
	.zero		1


	//   ....[109]....
        /*07dc*/ 	.word	0x00008690
        /*07e0*/ 	.word	0x00000000
        /*07e4*/ 	.word	0x00000000
        /*07e8*/ 	.short	0x010a
        /*07ea*/ 	.byte	0xff
	.zero		1


	//   ....[110]....
        /*07ec*/ 	.word	0x000086f0
        /*07f0*/ 	.word	0x00000000
        /*07f4*/ 	.word	0x00000000
        /*07f8*/ 	.short	0x010a
        /*07fa*/ 	.byte	0xff
	.zero		1


	//   ....[111]....
        /*07fc*/ 	.word	0x00008750
        /*0800*/ 	.word	0x00000000
        /*0804*/ 	.word	0x00000000
        /*0808*/ 	.short	0x010a
        /*080a*/ 	.byte	0xff
	.zero		1


	//   ....[112]....
        /*080c*/ 	.word	0x000087a0
        /*0810*/ 	.word	0x00000002
        /*0814*/ 	.word	0x000000f0
        /*0818*/ 	.short	0x010a
        /*081a*/ 	.byte	0xff
	.zero		1


	//   ....[113]....
        /*081c*/ 	.word	0x00008800
        /*0820*/ 	.word	0x00000002
        /*0824*/ 	.word	0x000000a0
        /*0828*/ 	.short	0x010a
        /*082a*/ 	.byte	0xff
	.zero		1


	//   ....[114]....
        /*082c*/ 	.word	0x00008850
        /*0830*/ 	.word	0x00000002
        /*0834*/ 	.word	0x00000090
        /*0838*/ 	.short	0x010a
        /*083a*/ 	.byte	0xff
	.zero		1


	//   ....[115]....
        /*083c*/ 	.word	0x000088b0
        /*0840*/ 	.word	0x00000000
        /*0844*/ 	.word	0x000000a0
        /*0848*/ 	.short	0x010a
        /*084a*/ 	.byte	0xff
	.zero		1


	//   ....[116]....
        /*084c*/ 	.word	0x00008900
        /*0850*/ 	.word	0x00000000
        /*0854*/ 	.word	0x00000090
        /*0858*/ 	.short	0x010a
        /*085a*/ 	.byte	0xff
	.zero		1


	//   ....[117]....
        /*085c*/ 	.word	0x00008960
        /*0860*/ 	.word	0x00000002
        /*0864*/ 	.word	0x000000d0
        /*0868*/ 	.short	0x010a
        /*086a*/ 	.byte	0xff
	.zero		1


	//   ....[118]....
        /*086c*/ 	.word	0x000089c0
        /*0870*/ 	.word	0x00000000
        /*0874*/ 	.word	0x00000000
        /*0878*/ 	.short	0x010a
        /*087a*/ 	.byte	0xff
	.zero		1


	//   ....[119]....
        /*087c*/ 	.word	0x00008a20
        /*0880*/ 	.word	0x00000000
        /*0884*/ 	.word	0x00000000
        /*0888*/ 	.short	0x010a
        /*088a*/ 	.byte	0xff
	.zero		1


	//   ....[120]....
        /*088c*/ 	.word	0x00008a80
        /*0890*/ 	.word	0x00000000
        /*0894*/ 	.word	0x00000000
        /*0898*/ 	.short	0x010a
        /*089a*/ 	.byte	0xff
	.zero		1


	//   ....[121]....
        /*089c*/ 	.word	0x00008ae0
        /*08a0*/ 	.word	0x00000000
        /*08a4*/ 	.word	0x00000000
        /*08a8*/ 	.short	0x010a
        /*08aa*/ 	.byte	0xff
	.zero		1


	//   ....[122]....
        /*08ac*/ 	.word	0x00008b40
        /*08b0*/ 	.word	0x00000000
        /*08b4*/ 	.word	0x00000000
        /*08b8*/ 	.short	0x010a
        /*08ba*/ 	.byte	0xff
	.zero		1


	//   ....[123]....
        /*08bc*/ 	.word	0x00008b90
        /*08c0*/ 	.word	0x0000000c
        /*08c4*/ 	.word	0x00000090
        /*08c8*/ 	.short	0x010a
        /*08ca*/ 	.byte	0xff
	.zero		1


	//   ....[124]....
        /*08cc*/ 	.word	0x00008bf0
        /*08d0*/ 	.word	0x00000000
        /*08d4*/ 	.word	0x00000088
        /*08d8*/ 	.short	0x010a
        /*08da*/ 	.byte	0xff
	.zero		1


	//   ....[125]....
        /*08dc*/ 	.word	0x00008c50
        /*08e0*/ 	.word	0x00000000
        /*08e4*/ 	.word	0x00000060
        /*08e8*/ 	.short	0x010a
        /*08ea*/ 	.byte	0xff
	.zero		1


	//   ....[126]....
        /*08ec*/ 	.word	0x00008cb0
        /*08f0*/ 	.word	0x00000000
        /*08f4*/ 	.word	0x00000068
        /*08f8*/ 	.short	0x010a
        /*08fa*/ 	.byte	0xff
	.zero		1


	//   ....[127]....
        /*08fc*/ 	.word	0x00008d10
        /*0900*/ 	.word	0x00000000
        /*0904*/ 	.word	0x00000070
        /*0908*/ 	.short	0x010a
        /*090a*/ 	.byte	0xff
	.zero		1


	//   ....[128]....
        /*090c*/ 	.word	0x00008d70
        /*0910*/ 	.word	0x00000000
        /*0914*/ 	.word	0x00000078
        /*0918*/ 	.short	0x010a
        /*091a*/ 	.byte	0xff
	.zero		1


	//   ....[129]....
        /*091c*/ 	.word	0x00008dd0
        /*0920*/ 	.word	0x00000000
        /*0924*/ 	.word	0x00000060
        /*0928*/ 	.short	0x010a
        /*092a*/ 	.byte	0xff
	.zero		1


	//   ....[130]....
        /*092c*/ 	.word	0x00008e30
        /*0930*/ 	.word	0x00000000
        /*0934*/ 	.word	0x00000068
        /*0938*/ 	.short	0x010a
        /*093a*/ 	.byte	0xff
	.zero		1


	//   ....[131]....
        /*093c*/ 	.word	0x00008e90
        /*0940*/ 	.word	0x00000000
        /*0944*/ 	.word	0x00000070
        /*0948*/ 	.short	0x010a
        /*094a*/ 	.byte	0xff
	.zero		1


	//   ....[132]....
        /*094c*/ 	.word	0x00008ee0
        /*0950*/ 	.word	0x00000003
        /*0954*/ 	.word	0x00000090
        /*0958*/ 	.short	0x010a
        /*095a*/ 	.byte	0xff
	.zero		1


	//   ....[133]....
        /*095c*/ 	.word	0x00008f40
        /*0960*/ 	.word	0x00000000
        /*0964*/ 	.word	0x00000040
        /*0968*/ 	.short	0x010a
        /*096a*/ 	.byte	0xff
	.zero		1


	//   ....[134]....
        /*096c*/ 	.word	0x00008f90
        /*0970*/ 	.word	0x00000048
        /*0974*/ 	.word	0x000000b0
        /*0978*/ 	.short	0x010a
        /*097a*/ 	.byte	0xff
	.zero		1


	//   ....[135]....
        /*097c*/ 	.word	0x00008fe0
        /*0980*/ 	.word	0x00000002
        /*0984*/ 	.word	0x00000040
        /*0988*/ 	.short	0x010a
        /*098a*/ 	.byte	0xff
	.zero		1


	//   ....[136]....
        /*098c*/ 	.word	0x00009030
        /*0990*/ 	.word	0x00000000
        /*0994*/ 	.word	0x00000040
        /*0998*/ 	.short	0x010a
        /*099a*/ 	.byte	0xff
	.zero		1


	//   ....[137]....
        /*099c*/ 	.word	0x00009080
        /*09a0*/ 	.word	0x00000002
        /*09a4*/ 	.word	0x00000040
        /*09a8*/ 	.short	0x010a
        /*09aa*/ 	.byte	0xff
	.zero		1


	//----- nvinfo : EIATTR_NUM_MBARRIERS
	.align		4
.L_47:
        /*09ac*/ 	.byte	0x03, 0x38
        /*09ae*/ 	.short	0x0022


	//----- nvinfo : EIATTR_EXIT_INSTR_OFFSETS
	.align		4
        /*09b0*/ 	.byte	0x04, 0x1c
        /*09b2*/ 	.short	(.L_49 - .L_48)


	//   ....[0]....
.L_48:
        /*09b4*/ 	.word	0x00002ab0


	//   ....[1]....
        /*09b8*/ 	.word	0x00002fa0


	//   ....[2]....
        /*09bc*/ 	.word	0x00003000


	//   ....[3]....
        /*09c0*/ 	.word	0x00004130


	//   ....[4]....
        /*09c4*/ 	.word	0x00005290


	//   ....[5]....
        /*09c8*/ 	.word	0x000052d0


	//   ....[6]....
        /*09cc*/ 	.word	0x000083f0


	//   ....[7]....
        /*09d0*/ 	.word	0x00008470


	//   ....[8]....
        /*09d4*/ 	.word	0x000084a0


	//   ....[9]....
        /*09d8*/ 	.word	0x00008510


	//----- nvinfo : EIATTR_MAX_THREADS
	.align		4
.L_49:
        /*09dc*/ 	.byte	0x04, 0x05
        /*09de*/ 	.short	(.L_51 - .L_50)
.L_50:
        /*09e0*/ 	.word	0x00000100
        /*09e4*/ 	.word	0x00000001
        /*09e8*/ 	.word	0x00000001


	//----- nvinfo : EIATTR_CRS_STACK_SIZE
	.align		4
.L_51:
        /*09ec*/ 	.byte	0x04, 0x1e
        /*09ee*/ 	.short	(.L_53 - .L_52)
.L_52:
        /*09f0*/ 	.word	0x00000000


	//----- nvinfo : EIATTR_CBANK_PARAM_SIZE
	.align		4
.L_53:
        /*09f4*/ 	.byte	0x03, 0x19
        /*09f6*/ 	.short	0x0800


	//----- nvinfo : EIATTR_PARAM_CBANK
	.align		4
        /*09f8*/ 	.byte	0x04, 0x0a
        /*09fa*/ 	.short	(.L_55 - .L_54)
	.align		4
.L_54:
        /*09fc*/ 	.word	index@(.nv.constant0._ZN7cutlass13device_kernelINS_4gemm6kernel13GemmUniversalIN4cute5tupleIJiiiiEEENS1_10collective13CollectiveMmaINS1_35MainloopSm100TmaUmmaWarpSpecializedILi4ELi2ELi4ENS5_IJNS4_1CILi1EEENSA_ILi2EEESB_EEEEENS5_IJNSA_ILi64EEENSA_ILi128EEESF_EEEfNS5_IJlSB_lEEEfSI_NS4_8TiledMMAINS4_8MMA_AtomIJNS4_17SM100_MMA_TF32_SSINS_10tfloat32_tESM_fLi64ELi128ELNS4_4UMMA5MajorE0ELSO_0ELNSN_7ScaleInE0ELSP_0EEEEEENS4_6LayoutINS5_IJSB_SB_SB_EEENS5_IJNSA_ILi0EEESU_SU_EEEEENS5_IJNS4_10UnderscoreESX_SX_EEEEENS4_23SM90_TMA_LOAD_MULTICASTENS4_14ComposedLayoutINS4_7SwizzleILi3ELi4ELi3EEENS4_18smem_ptr_flag_bitsILi32EEENSS_INS5_IJNSA_ILi8EEENSA_ILi32EEEEEENS5_IJS17_SB_EEEEEEEvNS4_8identityENS4_13SM90_TMA_LOADES1B_vS1C_EENS_8epilogue10collective18CollectiveEpilogueINS1F_23Sm100TmaWarpSpecializedILi4ELi2ELi16ELb1ELb0EEEJSH_NS5_IJNSS_ISF_SB_EENSS_IS17_SB_EEEEEfSI_fSI_NS1F_6fusion15FusionCallbacksIS1J_NS1N_17LinearCombinationIffffLNS_15FloatRoundStyleE2EEESH_S1M_JEEENS4_5SM1004TMEM4LOAD26SM100_TMEM_LOAD_16dp128b8xES1D_S1B_NS4_17SM75_U32x4_LDSM_NENS4_14SM90_TMA_STOREES1B_NS4_17SM90_U32x4_STSM_NENS4_39AutoVectorizingCopyWithAssumedAlignmentILi128EEEEEEvvEEEEvNT_6ParamsE)
        /*0a00*/ 	.short	0x0380
        /*0a02*/ 	.short	0x0800


	//----- nvinfo : EIATTR_SW_WAR
	.align		4
.L_55:
        /*0a04*/ 	.byte	0x04, 0x36
        /*0a06*/ 	.short	(.L_57 - .L_56)
.L_56:
        /*0a08*/ 	.word	0x00000008
.L_57:


//--------------------- .nv.callgraph             --------------------------
	.section	.nv.callgraph,"",@"SHT_CUDA_CALLGRAPH"
	.align	4
	.sectionentsize	8
	.align		4
        /*0000*/ 	.word	0x00000000
	.align		4
        /*0004*/ 	.word	0xffffffff
	.align		4
        /*0008*/ 	.word	index@(_ZN7cutlass13device_kernelINS_4gemm6kernel13GemmUniversalIN4cute5tupleIJiiiiEEENS1_10collective13CollectiveMmaINS1_35MainloopSm100TmaUmmaWarpSpecializedILi4ELi2ELi4ENS5_IJNS4_1CILi1EEENSA_ILi2EEESB_EEEEENS5_IJNSA_ILi64EEENSA_ILi128EEESF_EEEfNS5_IJlSB_lEEEfSI_NS4_8TiledMMAINS4_8MMA_AtomIJNS4_17SM100_MMA_TF32_SSINS_10tfloat32_tESM_fLi64ELi128ELNS4_4UMMA5MajorE0ELSO_0ELNSN_7ScaleInE0ELSP_0EEEEEENS4_6LayoutINS5_IJSB_SB_SB_EEENS5_IJNSA_ILi0EEESU_SU_EEEEENS5_IJNS4_10UnderscoreESX_SX_EEEEENS4_23SM90_TMA_LOAD_MULTICASTENS4_14ComposedLayoutINS4_7SwizzleILi3ELi4ELi3EEENS4_18smem_ptr_flag_bitsILi32EEENSS_INS5_IJNSA_ILi8EEENSA_ILi32EEEEEENS5_IJS17_SB_EEEEEEEvNS4_8identityENS4_13SM90_TMA_LOADES1B_vS1C_EENS_8epilogue10collective18CollectiveEpilogueINS1F_23Sm100TmaWarpSpecializedILi4ELi2ELi16ELb1ELb0EEEJSH_NS5_IJNSS_ISF_SB_EENSS_IS17_SB_EEEEEfSI_fSI_NS1F_6fusion15FusionCallbacksIS1J_NS1N_17LinearCombinationIffffLNS_15FloatRoundStyleE2EEESH_S1M_JEEENS4_5SM1004TMEM4LOAD26SM100_TMEM_LOAD_16dp128b8xES1D_S1B_NS4_17SM75_U32x4_LDSM_NENS4_14SM90_TMA_STOREES1B_NS4_17SM90_U32x4_STSM_NENS4_39AutoVectorizingCopyWithAssumedAlignmentILi128EEEEEEvvEEEEvNT_6ParamsE)
	.align		4
        /*000c*/ 	.word	index@(__assertfail)
	.align		4
        /*0010*/ 	.word	0x00000000
	.align		4
        /*0014*/ 	.word	0xfffffffe
	.align		4
        /*0018*/ 	.word	0x00000000
	.align		4
        /*001c*/ 	.word	0xfffffffd
	.align		4
        /*0020*/ 	.word	0x00000000
	.align		4
        /*0024*/ 	.word	0xfffffffc


//--------------------- .nv.constant4             --------------------------
	.section	.nv.constant4,"a",@progbits
	.align	8
	.align		8
.nv.constant4:
        /*0000*/ 	.dword	__assertfail
	.align		8
        /*0008*/ 	.dword	__unnamed_1
	.align		8
        /*0010*/ 	.dword	__unnamed_2
	.align		8
        /*0018*/ 	.dword	_ZN40_INTERNAL_669093d8_4_k_cu_eea9437b_302114cuda3std3__45__cpo5beginE
	.align		8
        /*0020*/ 	.dword	_ZN40_INTERNAL_669093d8_4_k_cu_eea9437b_302114cuda3std3__45__cpo3endE
	.align		8
        /*0028*/ 	.dword	_ZN40_INTERNAL_669093d8_4_k_cu_eea9437b_302114cuda3std3__45__cpo6cbeginE
	.align		8
        /*0030*/ 	.dword	_ZN40_INTERNAL_669093d8_4_k_cu_eea9437b_302114cuda3std3__45__cpo4cendE
	.align		8
        /*0038*/ 	.dword	_ZN40_INTERNAL_669093d8_4_k_cu_eea9437b_302114cuda3std3__442_GLOBAL__N__669093d8_4_k_cu_eea9437b_302116ignoreE
	.align		8
        /*0040*/ 	.dword	_ZN40_INTERNAL_669093d8_4_k_cu_eea9437b_302114cuda3std3__419piecewise_constructE
	.align		8
        /*0048*/ 	.dword	_ZN40_INTERNAL_669093d8_4_k_cu_eea9437b_302114cuda3std3__48in_placeE
	.align		8
        /*0050*/ 	.dword	_ZN40_INTERNAL_669093d8_4_k_cu_eea9437b_302114cuda3std6ranges3__45__cpo4swapE
	.align		8
        /*0058*/ 	.dword	_ZN40_INTERNAL_669093d8_4_k_cu_eea9437b_302114cuda3std6ranges3__45__cpo9iter_moveE
	.align		8
        /*0060*/ 	.dword	_ZN40_INTERNAL_669093d8_4_k_cu_eea9437b_302114cute7productE
	.align		8
        /*0068*/ 	.dword	_ZN40_INTERNAL_669093d8_4_k_cu_eea9437b_302114cute1_E
	.align		8
        /*0070*/ 	.dword	$str$25
	.align		8
        /*0078*/ 	.dword	$str$26
	.align		8
        /*0080*/ 	.dword	$str$27
	.align		8
        /*0088*/ 	.dword	$str$28


//--------------------- .text._ZN7cutlass13device_kernelINS_4gemm6kernel13GemmUniversalIN4cute5tupleIJiiiiEEENS1_10collective13CollectiveMmaINS1_35MainloopSm100TmaUmmaWarpSpecializedILi4ELi2ELi4ENS5_IJNS4_1CILi1EEENSA_ILi2EEESB_EEEEENS5_IJNSA_ILi64EEENSA_ILi128EEESF_EEEfNS5_IJlSB_lEEEfSI_NS4_8TiledMMAINS4_8MMA_AtomIJNS4_17SM100_MMA_TF32_SSINS_10tfloat32_tESM_fLi64ELi128ELNS4_4UMMA5MajorE0ELSO_0ELNSN_7ScaleInE0ELSP_0EEEEEENS4_6LayoutINS5_IJSB_SB_SB_EEENS5_IJNSA_ILi0EEESU_SU_EEEEENS5_IJNS4_10UnderscoreESX_SX_EEEEENS4_23SM90_TMA_LOAD_MULTICASTENS4_14ComposedLayoutINS4_7SwizzleILi3ELi4ELi3EEENS4_18smem_ptr_flag_bitsILi32EEENSS_INS5_IJNSA_ILi8EEENSA_ILi32EEEEEENS5_IJS17_SB_EEEEEEEvNS4_8identityENS4_13SM90_TMA_LOADES1B_vS1C_EENS_8epilogue10collective18CollectiveEpilogueINS1F_23Sm100TmaWarpSpecializedILi4ELi2ELi16ELb1ELb0EEEJSH_NS5_IJNSS_ISF_SB_EENSS_IS17_SB_EEEEEfSI_fSI_NS1F_6fusion15FusionCallbacksIS1J_NS1N_17LinearCombinationIffffLNS_15FloatRoundStyleE2EEESH_S1M_JEEENS4_5SM1004TMEM4LOAD26SM100_TMEM_LOAD_16dp128b8xES1D_S1B_NS4_17SM75_U32x4_LDSM_NENS4_14SM90_TMA_STOREES1B_NS4_17SM90_U32x4_STSM_NENS4_39AutoVectorizingCopyWithAssumedAlignmentILi128EEEEEEvvEEEEvNT_6ParamsE --------------------------
	.section	.text._ZN7cutlass13device_kernelINS_4gemm6kernel13GemmUniversalIN4cute5tupleIJiiiiEEENS1_10collective13CollectiveMmaINS1_35MainloopSm100TmaUmmaWarpSpecializedILi4ELi2ELi4ENS5_IJNS4_1CILi1EEENSA_ILi2EEESB_EEEEENS5_IJNSA_ILi64EEENSA_ILi128EEESF_EEEfNS5_IJlSB_lEEEfSI_NS4_8TiledMMAINS4_8MMA_AtomIJNS4_17SM100_MMA_TF32_SSINS_10tfloat32_tESM_fLi64ELi128ELNS4_4UMMA5MajorE0ELSO_0ELNSN_7ScaleInE0ELSP_0EEEEEENS4_6LayoutINS5_IJSB_SB_SB_EEENS5_IJNSA_ILi0EEESU_SU_EEEEENS5_IJNS4_10UnderscoreESX_SX_EEEEENS4_23SM90_TMA_LOAD_MULTICASTENS4_14ComposedLayoutINS4_7SwizzleILi3ELi4ELi3EEENS4_18smem_ptr_flag_bitsILi32EEENSS_INS5_IJNSA_ILi8EEENSA_ILi32EEEEEENS5_IJS17_SB_EEEEEEEvNS4_8identityENS4_13SM90_TMA_LOADES1B_vS1C_EENS_8epilogue10collective18CollectiveEpilogueINS1F_23Sm100TmaWarpSpecializedILi4ELi2ELi16ELb1ELb0EEEJSH_NS5_IJNSS_ISF_SB_EENSS_IS17_SB_EEEEEfSI_fSI_NS1F_6fusion15FusionCallbacksIS1J_NS1N_17LinearCombinationIffffLNS_15FloatRoundStyleE2EEESH_S1M_JEEENS4_5SM1004TMEM4LOAD26SM100_TMEM_LOAD_16dp128b8xES1D_S1B_NS4_17SM75_U32x4_LDSM_NENS4_14SM90_TMA_STOREES1B_NS4_17SM90_U32x4_STSM_NENS4_39AutoVectorizingCopyWithAssumedAlignmentILi128EEEEEEvvEEEEvNT_6ParamsE,"ax",@progbits
	.align	128
.text._ZN7cutlass13device_kernelINS_4gemm6kernel13GemmUniversalIN4cute5tupleIJiiiiEEENS1_10collective13CollectiveMmaINS1_35MainloopSm100TmaUmmaWarpSpecializedILi4ELi2ELi4ENS5_IJNS4_1CILi1EEENSA_ILi2EEESB_EEEEENS5_IJNSA_ILi64EEENSA_ILi128EEESF_EEEfNS5_IJlSB_lEEEfSI_NS4_8TiledMMAINS4_8MMA_AtomIJNS4_17SM100_MMA_TF32_SSINS_10tfloat32_tESM_fLi64ELi128ELNS4_4UMMA5MajorE0ELSO_0ELNSN_7ScaleInE0ELSP_0EEEEEENS4_6LayoutINS5_IJSB_SB_SB_EEENS5_IJNSA_ILi0EEESU_SU_EEEEENS5_IJNS4_10UnderscoreESX_SX_EEEEENS4_23SM90_TMA_LOAD_MULTICASTENS4_14ComposedLayoutINS4_7SwizzleILi3ELi4ELi3EEENS4_18smem_ptr_flag_bitsILi32EEENSS_INS5_IJNSA_ILi8EEENSA_ILi32EEEEEENS5_IJS17_SB_EEEEEEEvNS4_8identityENS4_13SM90_TMA_LOADES1B_vS1C_EENS_8epilogue10collective18CollectiveEpilogueINS1F_23Sm100TmaWarpSpecializedILi4ELi2ELi16ELb1ELb0EEEJSH_NS5_IJNSS_ISF_SB_EENSS_IS17_SB_EEEEEfSI_fSI_NS1F_6fusion15FusionCallbacksIS1J_NS1N_17LinearCombinationIffffLNS_15FloatRoundStyleE2EEESH_S1M_JEEENS4_5SM1004TMEM4LOAD26SM100_TMEM_LOAD_16dp128b8xES1D_S1B_NS4_17SM75_U32x4_LDSM_NENS4_14SM90_TMA_STOREES1B_NS4_17SM90_U32x4_STSM_NENS4_39AutoVectorizingCopyWithAssumedAlignmentILi128EEEEEEvvEEEEvNT_6ParamsE:
        .type           _ZN7cutlass13device_kernelINS_4gemm6kernel13GemmUniversalIN4cute5tupleIJiiiiEEENS1_10collective13CollectiveMmaINS1_35MainloopSm100TmaUmmaWarpSpecializedILi4ELi2ELi4ENS5_IJNS4_1CILi1EEENSA_ILi2EEESB_EEEEENS5_IJNSA_ILi64EEENSA_ILi128EEESF_EEEfNS5_IJlSB_lEEEfSI_NS4_8TiledMMAINS4_8MMA_AtomIJNS4_17SM100_MMA_TF32_SSINS_10tfloat32_tESM_fLi64ELi128ELNS4_4UMMA5MajorE0ELSO_0ELNSN_7ScaleInE0ELSP_0EEEEEENS4_6LayoutINS5_IJSB_SB_SB_EEENS5_IJNSA_ILi0EEESU_SU_EEEEENS5_IJNS4_10UnderscoreESX_SX_EEEEENS4_23SM90_TMA_LOAD_MULTICASTENS4_14ComposedLayoutINS4_7SwizzleILi3ELi4ELi3EEENS4_18smem_ptr_flag_bitsILi32EEENSS_INS5_IJNSA_ILi8EEENSA_ILi32EEEEEENS5_IJS17_SB_EEEEEEEvNS4_8identityENS4_13SM90_TMA_LOADES1B_vS1C_EENS_8epilogue10collective18CollectiveEpilogueINS1F_23Sm100TmaWarpSpecializedILi4ELi2ELi16ELb1ELb0EEEJSH_NS5_IJNSS_ISF_SB_EENSS_IS17_SB_EEEEEfSI_fSI_NS1F_6fusion15FusionCallbacksIS1J_NS1N_17LinearCombinationIffffLNS_15FloatRoundStyleE2EEESH_S1M_JEEENS4_5SM1004TMEM4LOAD26SM100_TMEM_LOAD_16dp128b8xES1D_S1B_NS4_17SM75_U32x4_LDSM_NENS4_14SM90_TMA_STOREES1B_NS4_17SM90_U32x4_STSM_NENS4_39AutoVectorizingCopyWithAssumedAlignmentILi128EEEEEEvvEEEEvNT_6ParamsE,@function
        .size           _ZN7cutlass13device_kernelINS_4gemm6kernel13GemmUniversalIN4cute5tupleIJiiiiEEENS1_10collective13CollectiveMmaINS1_35MainloopSm100TmaUmmaWarpSpecializedILi4ELi2ELi4ENS5_IJNS4_1CILi1EEENSA_ILi2EEESB_EEEEENS5_IJNSA_ILi64EEENSA_ILi128EEESF_EEEfNS5_IJlSB_lEEEfSI_NS4_8TiledMMAINS4_8MMA_AtomIJNS4_17SM100_MMA_TF32_SSINS_10tfloat32_tESM_fLi64ELi128ELNS4_4UMMA5MajorE0ELSO_0ELNSN_7ScaleInE0ELSP_0EEEEEENS4_6LayoutINS5_IJSB_SB_SB_EEENS5_IJNSA_ILi0EEESU_SU_EEEEENS5_IJNS4_10UnderscoreESX_SX_EEEEENS4_23SM90_TMA_LOAD_MULTICASTENS4_14ComposedLayoutINS4_7SwizzleILi3ELi4ELi3EEENS4_18smem_ptr_flag_bitsILi32EEENSS_INS5_IJNSA_ILi8EEENSA_ILi32EEEEEENS5_IJS17_SB_EEEEEEEvNS4_8identityENS4_13SM90_TMA_LOADES1B_vS1C_EENS_8epilogue10collective18CollectiveEpilogueINS1F_23Sm100TmaWarpSpecializedILi4ELi2ELi16ELb1ELb0EEEJSH_NS5_IJNSS_ISF_SB_EENSS_IS17_SB_EEEEEfSI_fSI_NS1F_6fusion15FusionCallbacksIS1J_NS1N_17LinearCombinationIffffLNS_15FloatRoundStyleE2EEESH_S1M_JEEENS4_5SM1004TMEM4LOAD26SM100_TMEM_LOAD_16dp128b8xES1D_S1B_NS4_17SM75_U32x4_LDSM_NENS4_14SM90_TMA_STOREES1B_NS4_17SM90_U32x4_STSM_NENS4_39AutoVectorizingCopyWithAssumedAlignmentILi128EEEEEEvvEEEEvNT_6ParamsE,(.L_x_183 - _ZN7cutlass13device_kernelINS_4gemm6kernel13GemmUniversalIN4cute5tupleIJiiiiEEENS1_10collective13CollectiveMmaINS1_35MainloopSm100TmaUmmaWarpSpecializedILi4ELi2ELi4ENS5_IJNS4_1CILi1EEENSA_ILi2EEESB_EEEEENS5_IJNSA_ILi64EEENSA_ILi128EEESF_EEEfNS5_IJlSB_lEEEfSI_NS4_8TiledMMAINS4_8MMA_AtomIJNS4_17SM100_MMA_TF32_SSINS_10tfloat32_tESM_fLi64ELi128ELNS4_4UMMA5MajorE0ELSO_0ELNSN_7ScaleInE0ELSP_0EEEEEENS4_6LayoutINS5_IJSB_SB_SB_EEENS5_IJNSA_ILi0EEESU_SU_EEEEENS5_IJNS4_10UnderscoreESX_SX_EEEEENS4_23SM90_TMA_LOAD_MULTICASTENS4_14ComposedLayoutINS4_7SwizzleILi3ELi4ELi3EEENS4_18smem_ptr_flag_bitsILi32EEENSS_INS5_IJNSA_ILi8EEENSA_ILi32EEEEEENS5_IJS17_SB_EEEEEEEvNS4_8identityENS4_13SM90_TMA_LOADES1B_vS1C_EENS_8epilogue10collective18CollectiveEpilogueINS1F_23Sm100TmaWarpSpecializedILi4ELi2ELi16ELb1ELb0EEEJSH_NS5_IJNSS_ISF_SB_EENSS_IS17_SB_EEEEEfSI_fSI_NS1F_6fusion15FusionCallbacksIS1J_NS1N_17LinearCombinationIffffLNS_15FloatRoundStyleE2EEESH_S1M_JEEENS4_5SM1004TMEM4LOAD26SM100_TMEM_LOAD_16dp128b8xES1D_S1B_NS4_17SM75_U32x4_LDSM_NENS4_14SM90_TMA_STOREES1B_NS4_17SM90_U32x4_STSM_NENS4_39AutoVectorizingCopyWithAssumedAlignmentILi128EEEEEEvvEEEEvNT_6ParamsE)
        .other          _ZN7cutlass13device_kernelINS_4gemm6kernel13GemmUniversalIN4cute5tupleIJiiiiEEENS1_10collective13CollectiveMmaINS1_35MainloopSm100TmaUmmaWarpSpecializedILi4ELi2ELi4ENS5_IJNS4_1CILi1EEENSA_ILi2EEESB_EEEEENS5_IJNSA_ILi64EEENSA_ILi128EEESF_EEEfNS5_IJlSB_lEEEfSI_NS4_8TiledMMAINS4_8MMA_AtomIJNS4_17SM100_MMA_TF32_SSINS_10tfloat32_tESM_fLi64ELi128ELNS4_4UMMA5MajorE0ELSO_0ELNSN_7ScaleInE0ELSP_0EEEEEENS4_6LayoutINS5_IJSB_SB_SB_EEENS5_IJNSA_ILi0EEESU_SU_EEEEENS5_IJNS4_10UnderscoreESX_SX_EEEEENS4_23SM90_TMA_LOAD_MULTICASTENS4_14ComposedLayoutINS4_7SwizzleILi3ELi4ELi3EEENS4_18smem_ptr_flag_bitsILi32EEENSS_INS5_IJNSA_ILi8EEENSA_ILi32EEEEEENS5_IJS17_SB_EEEEEEEvNS4_8identityENS4_13SM90_TMA_LOADES1B_vS1C_EENS_8epilogue10collective18CollectiveEpilogueINS1F_23Sm100TmaWarpSpecializedILi4ELi2ELi16ELb1ELb0EEEJSH_NS5_IJNSS_ISF_SB_EENSS_IS17_SB_EEEEEfSI_fSI_NS1F_6fusion15FusionCallbacksIS1J_NS1N_17LinearCombinationIffffLNS_15FloatRoundStyleE2EEESH_S1M_JEEENS4_5SM1004TMEM4LOAD26SM100_TMEM_LOAD_16dp128b8xES1D_S1B_NS4_17SM75_U32x4_LDSM_NENS4_14SM90_TMA_STOREES1B_NS4_17SM90_U32x4_STSM_NENS4_39AutoVectorizingCopyWithAssumedAlignmentILi128EEEEEEvvEEEEvNT_6ParamsE,@"STO_CUDA_ENTRY STV_DEFAULT"
_ZN7cutlass13device_kernelINS_4gemm6kernel13GemmUniversalIN4cute5tupleIJiiiiEEENS1_10collective13CollectiveMmaINS1_35MainloopSm100TmaUmmaWarpSpecializedILi4ELi2ELi4ENS5_IJNS4_1CILi1EEENSA_ILi2EEESB_EEEEENS5_IJNSA_ILi64EEENSA_ILi128EEESF_EEEfNS5_IJlSB_lEEEfSI_NS4_8TiledMMAINS4_8MMA_AtomIJNS4_17SM100_MMA_TF32_SSINS_10tfloat32_tESM_fLi64ELi128ELNS4_4UMMA5MajorE0ELSO_0ELNSN_7ScaleInE0ELSP_0EEEEEENS4_6LayoutINS5_IJSB_SB_SB_EEENS5_IJNSA_ILi0EEESU_SU_EEEEENS5_IJNS4_10UnderscoreESX_SX_EEEEENS4_23SM90_TMA_LOAD_MULTICASTENS4_14ComposedLayoutINS4_7SwizzleILi3ELi4ELi3EEENS4_18smem_ptr_flag_bitsILi32EEENSS_INS5_IJNSA_ILi8EEENSA_ILi32EEEEEENS5_IJS17_SB_EEEEEEEvNS4_8identityENS4_13SM90_TMA_LOADES1B_vS1C_EENS_8epilogue10collective18CollectiveEpilogueINS1F_23Sm100TmaWarpSpecializedILi4ELi2ELi16ELb1ELb0EEEJSH_NS5_IJNSS_ISF_SB_EENSS_IS17_SB_EEEEEfSI_fSI_NS1F_6fusion15FusionCallbacksIS1J_NS1N_17LinearCombinationIffffLNS_15FloatRoundStyleE2EEESH_S1M_JEEENS4_5SM1004TMEM4LOAD26SM100_TMEM_LOAD_16dp128b8xES1D_S1B_NS4_17SM75_U32x4_LDSM_NENS4_14SM90_TMA_STOREES1B_NS4_17SM90_U32x4_STSM_NENS4_39AutoVectorizingCopyWithAssumedAlignmentILi128EEEEEEvvEEEEvNT_6ParamsE:
[----:B------:R-:W1:Y:S01]  /*0000*/  LDC R1, c[0x0][0x37c] ;  /* 0x0000df00ff017b82 */ /* 0x000e620000000800 */
[----:B------:R-:W2:Y:S01]  /*0010*/  S2R R64, SR_TID.X ;  /* 0x0000000000407919 */ /* 0x000ea20000002100 */
[----:B------:R-:W3:Y:S01]  /*0020*/  LDCU.64 UR8, c[0x0][0x890] ;  /* 0x00011200ff0877ac */ /* 0x000ee20008000a00 */
[----:B------:R-:W-:Y:S02]  /*0030*/  PRMT R52, RZ, 0x7610, R52 ;  /* 0x00007610ff347816 */ /* 0x000fe40000000034 */
[----:B------:R-:W-:Y:S01]  /*0040*/  ELECT P3, URZ, PT ;  /* 0x0000000000ff782f */ /* 0x000fe20003860000 */
[----:B---3--:R-:W-:-:S04]  /*0050*/  UISETP.NE.U32.AND UP0, UPT, UR8, URZ, UPT ;  /* 0x000000ff0800728c */ /* 0x008fc8000bf05070 */
[----:B------:R-:W-:Y:S01]  /*0060*/  UISETP.NE.AND.EX UP0, UPT, UR9, URZ, UPT, UP0 ;  /* 0x000000ff0900728c */ /* 0x000fe2000bf05300 */
[----:B--2---:R-:W-:-:S05]  /*0070*/  SHF.R.U32.HI R53, RZ, 0x5, R64 ;  /* 0x00000005ff357819 */ /* 0x004fca0000011640 */
[----:B------:R-:W2:Y:S02]  /*0080*/  SHFL.IDX PT, R0, R53, RZ, 0x1f ;  /* 0x00001fff35007589 */ /* 0x000ea400000e0000 */
[----:B--2---:R-:W-:Y:S01]  /*0090*/  R2UR UR17, R0 ;  /* 0x00000000001172ca */ /* 0x004fe200000e0000 */
[----:B-1----:R-:W-:-:S14]  /*00a0*/  BRA.U UP0, `(.L_x_0) ;  /* 0x0000000100307547 */ /* 0x002fdc000b800000 */
[----:B------:R-:W1:Y:S02]  /*00b0*/  LDCU.64 UR4, c[0x0][0x888] ;  /* 0x00011100ff0477ac */ /* 0x000e640008000a00 */
[----:B-1----:R-:W-:-:S04]  /*00c0*/  UISETP.NE.U32.AND UP0, UPT, UR4, URZ, UPT ;  /* 0x000000ff0400728c */ /* 0x002fc8000bf05070 */
[----:B------:R-:W-:-:S09]  /*00d0*/  UISETP.NE.AND.EX UP0, UPT, UR5, URZ, UPT, UP0 ;  /* 0x000000ff0500728c */ /* 0x000fd2000bf05300 */
[----:B------:R-:W-:Y:S05]  /*00e0*/  BRA.U !UP0, `(.L_x_1) ;  /* 0x0000000108147547 */ /* 0x000fea000b800000 */
[----:B------:R-:W1:Y:S01]  /*00f0*/  LDC.64 R2, c[0x0][0x888] ;  /* 0x00022200ff027b82 */ /* 0x000e620000000a00 */
[----:B------:R-:W1:Y:S02]  /*0100*/  LDCU.64 UR4, c[0x0][0x358] ;  /* 0x00006b00ff0477ac */ /* 0x000e640008000a00 */
[----:B-1----:R1:W5:Y:S01]  /*0110*/  LDG.E R27, desc[UR4][R2.64] ;  /* 0x00000004021b7981 */ /* 0x002362000c1e1900 */
[----:B------:R-:W-:Y:S01]  /*0120*/  HFMA2 R52, -RZ, RZ, 0, 5.9604644775390625e-08 ;  /* 0x00000001ff347431 */ /* 0x000fe200000001ff */
[----:B------:R-:W-:Y:S05]  /*0130*/  BRA `(.L_x_0) ;  /* 0x00000000000c7947 */ /* 0x000fea0003800000 */
.L_x_1:
[----:B------:R-:W1:Y:S01]  /*0140*/  LDCU UR4, c[0x0][0x880] ;  /* 0x00011000ff0477ac */ /* 0x000e620008000800 */
[----:B------:R-:W-:Y:S01]  /*0150*/  HFMA2 R52, -RZ, RZ, 0, 5.9604644775390625e-08 ;  /* 0x00000001ff347431 */ /* 0x000fe200000001ff */
[----:B-1----:R-:W-:-:S07]  /*0160*/  MOV R27, UR4 ;  /* 0x00000004001b7c02 */ /* 0x002fce0008000f00 */
.L_x_0:
[----:B------:R-:W2:Y:S02]  /*0170*/  LDCU.64 UR4, c[0x0][0x8b0] ;  /* 0x00011600ff0477ac */ /* 0x000ea40008000a00 */
[----:B--2---:R-:W-:-:S04]  /*0180*/  UISETP.NE.U32.AND UP0, UPT, UR4, URZ, UPT ;  /* 0x000000ff0400728c */ /* 0x004fc8000bf05070 */
[----:B------:R-:W-:-:S09]  /*0190*/  UISETP.NE.AND.EX UP0, UPT, UR5, URZ, UPT, UP0 ;  /* 0x000000ff0500728c */ /* 0x000fd2000bf05300 */
[----:B------:R-:W-:Y:S05]  /*01a0*/  BRA.U UP0, `(.L_x_2) ;  /* 0x0000000100287547 */ /* 0x000fea000b800000 */
[----:B------:R-:W2:Y:S02]  /*01b0*/  LDCU.64 UR4, c[0x0][0x8a8] ;  /* 0x00011500ff0477ac */ /* 0x000ea40008000a00 */
[----:B--2---:R-:W-:-:S04]  /*01c0*/  UISETP.NE.U32.AND UP0, UPT, UR4, URZ, UPT ;  /* 0x000000ff0400728c */ /* 0x004fc8000bf05070 */
[----:B------:R-:W-:-:S09]  /*01d0*/  UISETP.NE.AND.EX UP0, UPT, UR5, URZ, UPT, UP0 ;  /* 0x000000ff0500728c */ /* 0x000fd2000bf05300 */
[----:B------:R-:W-:Y:S05]  /*01e0*/  BRA.U !UP0, `(.L_x_3) ;  /* 0x0000000108107547 */ /* 0x000fea000b800000 */
[----:B------:R-:W2:Y:S01]  /*01f0*/  LDC.64 R24, c[0x0][0x8a8] ;  /* 0x00022a00ff187b82 */ /* 0x000ea20000000a00 */
[----:B------:R-:W2:Y:S02]  /*0200*/  LDCU.64 UR4, c[0x0][0x358] ;  /* 0x00006b00ff0477ac */ /* 0x000ea40008000a00 */
[----:B--2---:R2:W5:Y:S01]  /*0210*/  LDG.E R24, desc[UR4][R24.64] ;  /* 0x0000000418187981 */ /* 0x004562000c1e1900 */
[----:B------:R-:W-:Y:S05]  /*0220*/  BRA `(.L_x_2) ;  /* 0x0000000000087947 */ /* 0x000fea0003800000 */
.L_x_3:
[----:B------:R-:W2:Y:S02]  /*0230*/  LDCU UR4, c[0x0][0x8a0] ;  /* 0x00011400ff0477ac */ /* 0x000ea40008000800 */
[----:B--2---:R-:W-:Y:S02]  /*0240*/  MOV R24, UR4 ;  /* 0x0000000400187c02 */ /* 0x004fe40008000f00 */
.L_x_2:
[----:B------:R-:W-:Y:S01]  /*0250*/  IMAD.U32 R0, RZ, RZ, UR17 ;  /* 0x00000011ff007e24 */ /* 0x000fe2000f8e00ff */
[----:B------:R-:W-:Y:S04]  /*0260*/  BSSY.RECONVERGENT B0, `(.L_x_4) ;  /* 0x000000c000007945 */ /* 0x000fe80003800200 */
[C---:B------:R-:W-:Y:S02]  /*0270*/  ISETP.NE.OR P1, PT, R0.reuse, 0x1, !P3 ;  /* 0x000000010000780c */ /* 0x040fe40005f25670 */
[----:B------:R-:W-:-:S11]  /*0280*/  ISETP.NE.OR P0, PT, R0, 0x3, !P3 ;  /* 0x000000030000780c */ /* 0x000fd60005f05670 */
[----:B------:R-:W-:Y:S05]  /*0290*/  @P1 BRA `(.L_x_5) ;  /* 0x0000000000201947 */ /* 0x000fea0003800000 */
[----:B------:R-:W3:Y:S02]  /*02a0*/  LDCU.64 UR4, c[0x0][0x348] ;  /* 0x00006900ff0477ac */ /* 0x000ee40008000a00 */
[----:B---3--:R-:W-:Y:S02]  /*02b0*/  UIADD3 UR6, UP1, UPT, UR4, 0x80, URZ ;  /* 0x0000008004067890 */ /* 0x008fe4000ff3e0ff */
[----:B------:R-:W-:Y:S02]  /*02c0*/  UIADD3 UR4, UP0, UPT, UR4, 0x180, URZ ;  /* 0x0000018004047890 */ /* 0x000fe4000ff1e0ff */
[----:B------:R-:W-:Y:S02]  /*02d0*/  UIADD3.X UR7, UPT, UPT, URZ, UR5, URZ, UP1, !UPT ;  /* 0x00000005ff077290 */ /* 0x000fe40008ffe4ff */
[----:B------:R-:W-:-:S07]  /*02e0*/  UIADD3.X UR5, UPT, UPT, URZ, UR5, URZ, UP0, !UPT ;  /* 0x00000005ff057290 */ /* 0x000fce00087fe4ff */
[----:B------:R3:W-:Y:S02]  /*02f0*/  UTMACCTL.PF [UR6] ;  /* 0x00000000060079b9 */ /* 0x0007e40008040000 */
[----:B------:R3:W-:Y:S02]  /*0300*/  UTMACCTL.PF [UR4] ;  /* 0x00000000040079b9 */ /* 0x0007e40008040000 */
[----:B---3--:R-:W-:Y:S01]  /*0310*/  NOP ;  /* 0x0000000000007918 */ /* 0x008fe20000000000 */
.L_x_5:
[----:B------:R-:W-:Y:S05]  /*0320*/  BSYNC.RECONVERGENT B0 ;  /* 0x0000000000007941 */ /* 0x000fea0003800200 */
.L_x_4:
[----:B------:R-:W-:Y:S04]  /*0330*/  BSSY.RECONVERGENT B0, `(.L_x_6) ;  /* 0x000000a000007945 */ /* 0x000fe80003800200 */
        /* <DEDUP_REMOVED lines=9> */
.L_x_7:
[----:B------:R-:W-:Y:S05]  /*03d0*/  BSYNC.RECONVERGENT B0 ;  /* 0x0000000000007941 */ /* 0x000fea0003800200 */
.L_x_6:
[----:B------:R-:W3:Y:S01]  /*03e0*/  LDCU.64 UR4, c[0x0][0x888] ;  /* 0x00011100ff0477ac */ /* 0x000ee20008000a00 */
[----:B------:R-:W-:Y:S02]  /*03f0*/  UISETP.EQ.U32.AND UP1, UPT, UR8, URZ, UPT ;  /* 0x000000ff0800728c */ /* 0x000fe4000bf22070 */
[----:B------:R-:W-:Y:S02]  /*0400*/  UPLOP3.LUT UP3, UPT, UPT, UPT, UPT, 0x80, 0x8 ;  /* 0x000000000008789c */ /* 0x000fe40003f6f070 */
[----:B---3--:R-:W-:-:S04]  /*0410*/  UISETP.NE.U32.AND UP0, UPT, UR4, URZ, UPT ;  /* 0x000000ff0400728c */ /* 0x008fc8000bf05070 */
[----:B------:R-:W-:-:S04]  /*0420*/  UISETP.NE.AND.EX UP0, UPT, UR5, URZ, UPT, UP0 ;  /* 0x000000ff0500728c */ /* 0x000fc8000bf05300 */
[----:B------:R-:W-:-:S04]  /*0430*/  UISETP.EQ.OR.EX UP2, UPT, UR9, URZ, !UP0, UP1 ;  /* 0x000000ff0900728c */ /* 0x000fc8000c742710 */
[----:B------:R-:W-:-:S06]  /*0440*/  UP2UR UR4, UPR, URZ, 0x4 ;  /* 0x00000004ff047883 */ /* 0x000fcc0008000000 */
[----:B------:R-:W-:Y:S01]  /*0450*/  MOV R55, UR4 ;  /* 0x0000000400377c02 */ /* 0x000fe20008000f00 */
[----:B------:R-:W-:Y:S06]  /*0460*/  BRA.U !UP2, `(.L_x_8) ;  /* 0x000000010a207547 */ /* 0x000fec000b800000 */
[----:B------:R-:W-:Y:S01]  /*0470*/  UISETP.NE.U32.AND UP1, UPT, UR8, URZ, UPT ;  /* 0x000000ff0800728c */ /* 0x000fe2000bf25070 */
[----:B-----5:R-:W-:Y:S01]  /*0480*/  FSETP.NEU.AND P0, PT, R27, RZ, PT ;  /* 0x000000ff1b00720b */ /* 0x020fe20003f0d000 */
[----:B------:R-:W-:Y:S02]  /*0490*/  USEL UR4, URZ, 0xffffffff, UP0 ;  /* 0xffffffffff047887 */ /* 0x000fe40008000000 */
[----:B------:R-:W-:-:S10]  /*04a0*/  UISETP.NE.AND.EX UP1, UPT, UR9, URZ, UPT, UP1 ;  /* 0x000000ff0900728c */ /* 0x000fd4000bf25310 */
[----:B------:R-:W-:Y:S01]  /*04b0*/  VOTEU.ANY UP0, P0 ;  /* 0x0000000000ff7886 */ /* 0x000fe20000000100 */
[----:B------:R-:W-:-:S04]  /*04c0*/  @!UP1 USEL UR4, URZ, 0xffffffff, UP0 ;  /* 0xffffffffff049887 */ /* 0x000fc80008000000 */
[----:B------:R-:W-:-:S04]  /*04d0*/  ULOP3.LUT UR4, UR4, 0x1, URZ, 0xc0, !UPT ;  /* 0x0000000104047892 */ /* 0x000fc8000f8ec0ff */
[----:B------:R-:W-:-:S11]  /*04e0*/  UISETP.NE.U32.AND UP3, UPT, UR4, 0x1, UPT ;  /* 0x000000010400788c */ /* 0x000fd6000bf65070 */
.L_x_8:
[----:B-1----:R-:W1:Y:S01]  /*04f0*/  SHFL.IDX PT, R2, R53, RZ, 0x1f ;  /* 0x00001fff35027589 */ /* 0x002e6200000e0000 */
[----:B------:R-:W-:-:S04]  /*0500*/  UISETP.NE.AND UP0, UPT, UR17, 0x2, UPT ;  /* 0x000000021100788c */ /* 0x000fc8000bf05270 */
[----:B------:R-:W-:Y:S01]  /*0510*/  USEL UR40, URZ, 0x1, UP0 ;  /* 0x00000001ff287887 */ /* 0x000fe20008000000 */
[----:B-1----:R-:W-:-:S13]  /*0520*/  ISETP.NE.AND P0, PT, R2, RZ, PT ;  /* 0x000000ff0200720c */ /* 0x002fda0003f05270 */
[----:B------:R-:W-:Y:S05]  /*0530*/  @P0 BRA `(.L_x_9) ;  /* 0x0000000000580947 */ /* 0x000fea0003800000 */
[----:B------:R-:W1:Y:S01]  /*0540*/  S2UR UR4, SR_CgaCtaId ;  /* 0x00000000000479c3 */ /* 0x000e620000008800 */
[----:B------:R-:W-:Y:S01]  /*0550*/  UMOV UR5, 0x400 ;  /* 0x0000040000057882 */ /* 0x000fe20000000000 */
[----:B------:R-:W-:Y:S01]  /*0560*/  UMOV UR8, 0x1 ;  /* 0x0000000100087882 */ /* 0x000fe20000000000 */
[----:B------:R-:W-:Y:S01]  /*0570*/  UMOV UR6, 0x2 ;  /* 0x0000000200067882 */ /* 0x000fe20000000000 */
[----:B------:R-:W-:-:S04]  /*0580*/  UIADD3 UR8, UPT, UPT, -UR8, 0x100000, URZ ;  /* 0x0010000008087890 */ /* 0x000fc8000fffe1ff */
[----:B------:R-:W-:Y:S02]  /*0590*/  USHF.L.U32 UR9, UR8, 0xb, URZ ;  /* 0x0000000b08097899 */ /* 0x000fe400080006ff */
[----:B------:R-:W-:Y:S02]  /*05a0*/  USHF.L.U32 UR8, UR8, 0x1, URZ ;  /* 0x0000000108087899 */ /* 0x000fe400080006ff */
[----:B------:R-:W-:-:S04]  /*05b0*/  UIADD3 UR6, UPT, UPT, -UR6, 0x100000, URZ ;  /* 0x0010000006067890 */ /* 0x000fc8000fffe1ff */
[----:B------:R-:W-:Y:S02]  /*05c0*/  USHF.L.U32 UR7, UR6, 0xb, URZ ;  /* 0x0000000b06077899 */ /* 0x000fe400080006ff */
[----:B------:R-:W-:Y:S01]  /*05d0*/  USHF.L.U32 UR6, UR6, 0x1, URZ ;  /* 0x0000000106067899 */ /* 0x000fe200080006ff */
[----:B------:R-:W-:Y:S01]  /*05e0*/  ELECT P0, URZ, PT ;  /* 0x0000000000ff782f */ /* 0x000fe20003800000 */
[----:B-1----:R-:W-:Y:S01]  /*05f0*/  ULEA UR4, UR4, UR5, 0x18 ;  /* 0x0000000504047291 */ /* 0x002fe2000f8ec0ff */
[----:B------:R-:W1:Y:S11]  /*0600*/  FENCE.VIEW.ASYNC.S ;  /* 0x00000000000073c6 */ /* 0x000e760000000000 */
[----:B-1----:R1:W3:Y:S01]  /*0610*/  SYNCS.EXCH.64 URZ, [UR4], UR8 ;  /* 0x0000000804ff75b2 */ /* 0x0022e20008000100 */
[----:B------:R1:W4:Y:S01]  /*0620*/  SYNCS.EXCH.64 URZ, [UR4+0x20], UR6 ;  /* 0x0000200604ff75b2 */ /* 0x0003220008000100 */
[----:B------:R1:W1:Y:S01]  /*0630*/  SYNCS.EXCH.64 URZ, [UR4+0x8], UR8 ;  /* 0x0000080804ff75b2 */ /* 0x0002620008000100 */
[----:B------:R1:W1:Y:S01]  /*0640*/  SYNCS.EXCH.64 URZ, [UR4+0x28], UR6 ;  /* 0x0000280604ff75b2 */ /* 0x0002620008000100 */
[----:B------:R1:W1:Y:S01]  /*0650*/  SYNCS.EXCH.64 URZ, [UR4+0x10], UR8 ;  /* 0x0000100804ff75b2 */ /* 0x0002620008000100 */
[----:B------:R1:W1:Y:S01]  /*0660*/  SYNCS.EXCH.64 URZ, [UR4+0x30], UR6 ;  /* 0x0000300604ff75b2 */ /* 0x0002620008000100 */
[----:B------:R1:W1:Y:S01]  /*0670*/  SYNCS.EXCH.64 URZ, [UR4+0x18], UR8 ;  /* 0x0000180804ff75b2 */ /* 0x0002620008000100 */
[----:B------:R1:W1:Y:S01]  /*0680*/  SYNCS.EXCH.64 URZ, [UR4+0x38], UR6 ;  /* 0x0000380604ff75b2 */ /* 0x0002620008000100 */
[----:B------:R-:W-:Y:S01]  /*0690*/  NOP ;  /* 0x0000000000007918 */ /* 0x000fe20000000000 */
.L_x_9:
[----:B------:R-:W2:Y:S01]  /*06a0*/  SHFL.IDX PT, R2, R53, RZ, 0x1f ;  /* 0x00001fff35027589 */ /* 0x000ea200000e0000 */
[----:B------:R-:W-:Y:S01]  /*06b0*/  NOP ;  /* 0x0000000000007918 */ /* 0x000fe20000000000 */
[----:B--2---:R-:W-:-:S13]  /*06c0*/  ISETP.NE.AND P0, PT, R2, 0x1, PT ;  /* 0x000000010200780c */ /* 0x004fda0003f05270 */
[----:B------:R-:W-:Y:S05]  /*06d0*/  @P0 BRA `(.L_x_10) ;  /* 0x0000000000580947 */ /* 0x000fea0003800000 */
[----:B-1----:R-:W1:Y:S01]  /*06e0*/  S2UR UR4, SR_CgaCtaId ;  /* 0x00000000000479c3 */ /* 0x002e620000008800 */
        /* <DEDUP_REMOVED lines=12> */
[----:B-1----:R2:W1:Y:S01]  /*07b0*/  SYNCS.EXCH.64 URZ, [UR4+0x40], UR8 ;  /* 0x0000400804ff75b2 */ /* 0x0024620008000100 */
[----:B------:R2:W1:Y:S01]  /*07c0*/  SYNCS.EXCH.64 URZ, [UR4+0x60], UR6 ;  /* 0x0000600604ff75b2 */ /* 0x0004620008000100 */
[----:B------:R2:W1:Y:S01]  /*07d0*/  SYNCS.EXCH.64 URZ, [UR4+0x48], UR8 ;  /* 0x0000480804ff75b2 */ /* 0x0004620008000100 */
[----:B------:R2:W1:Y:S01]  /*07e0*/  SYNCS.EXCH.64 URZ, [UR4+0x68], UR6 ;  /* 0x0000680604ff75b2 */ /* 0x0004620008000100 */
[----:B------:R2:W1:Y:S01]  /*07f0*/  SYNCS.EXCH.64 URZ, [UR4+0x50], UR8 ;  /* 0x0000500804ff75b2 */ /* 0x0004620008000100 */
[----:B------:R2:W1:Y:S01]  /*0800*/  SYNCS.EXCH.64 URZ, [UR4+0x70], UR6 ;  /* 0x0000700604ff75b2 */ /* 0x0004620008000100 */
[----:B------:R2:W1:Y:S01]  /*0810*/  SYNCS.EXCH.64 URZ, [UR4+0x58], UR8 ;  /* 0x0000580804ff75b2 */ /* 0x0004620008000100 */
[----:B------:R2:W1:Y:S02]  /*0820*/  SYNCS.EXCH.64 URZ, [UR4+0x78], UR6 ;  /* 0x0000780604ff75b2 */ /* 0x0004640008000100 */
[----:B--2---:R-:W-:Y:S01]  /*0830*/  NOP ;  /* 0x0000000000007918 */ /* 0x004fe20000000000 */
.L_x_10:
[----:B------:R-:W2:Y:S01]  /*0840*/  SHFL.IDX PT, R2, R53, RZ, 0x1f ;  /* 0x00001fff35027589 */ /* 0x000ea200000e0000 */
[----:B------:R-:W-:Y:S01]  /*0850*/  NOP ;  /* 0x0000000000007918 */ /* 0x000fe20000000000 */
[----:B--2---:R-:W-:-:S13]  /*0860*/  ISETP.NE.AND P0, PT, R2, 0x3, PT ;  /* 0x000000030200780c */ /* 0x004fda0003f05270 */
[----:B------:R-:W-:Y:S05]  /*0870*/  @P0 BRA `(.L_x_11) ;  /* 0x0000000000300947 */ /* 0x000fea0003800000 */
[----:B-1----:R-:W1:Y:S01]  /*0880*/  S2UR UR6, SR_CgaCtaId ;  /* 0x00000000000679c3 */ /* 0x002e620000008800 */
[----:B------:R-:W-:Y:S01]  /*0890*/  UMOV UR4, 0x400 ;  /* 0x0000040000047882 */ /* 0x000fe20000000000 */
[----:B------:R-:W-:Y:S01]  /*08a0*/  UMOV UR5, 0x20 ;  /* 0x0000002000057882 */ /* 0x000fe20000000000 */
[----:B------:R-:W-:Y:S01]  /*08b0*/  ELECT P0, URZ, PT ;  /* 0x0000000000ff782f */ /* 0x000fe20003800000 */
[----:B-1----:R-:W-:Y:S02]  /*08c0*/  ULEA UR6, UR6, UR4, 0x18 ;  /* 0x0000000406067291 */ /* 0x002fe4000f8ec0ff */
[----:B------:R-:W-:-:S04]  /*08d0*/  UIADD3 UR4, UPT, UPT, -UR5, 0x100000, URZ ;  /* 0x0010000005047890 */ /* 0x000fc8000fffe1ff */
[----:B------:R-:W-:Y:S02]  /*08e0*/  USHF.L.U32 UR5, UR4, 0xb, URZ ;  /* 0x0000000b04057899 */ /* 0x000fe400080006ff */
[----:B------:R-:W-:Y:S01]  /*08f0*/  USHF.L.U32 UR4, UR4, 0x1, URZ ;  /* 0x0000000104047899 */ /* 0x000fe200080006ff */
[----:B------:R-:W1:Y:S11]  /*0900*/  FENCE.VIEW.ASYNC.S ;  /* 0x00000000000073c6 */ /* 0x000e760000000000 */
[----:B-1----:R2:W1:Y:S01]  /*0910*/  SYNCS.EXCH.64 URZ, [UR6+0x80], UR4 ;  /* 0x0000800406ff75b2 */ /* 0x0024620008000100 */
[----:B------:R2:W1:Y:S02]  /*0920*/  SYNCS.EXCH.64 URZ, [UR6+0x88], UR4 ;  /* 0x0000880406ff75b2 */ /* 0x0004640008000100 */
[----:B--2---:R-:W-:Y:S01]  /*0930*/  NOP ;  /* 0x0000000000007918 */ /* 0x004fe20000000000 */
.L_x_11:
[----:B------:R-:W2:Y:S01]  /*0940*/  SHFL.IDX PT, R2, R53, RZ, 0x1f ;  /* 0x00001fff35027589 */ /* 0x000ea200000e0000 */
[----:B------:R-:W-:Y:S01]  /*0950*/  NOP ;  /* 0x0000000000007918 */ /* 0x000fe20000000000 */
[----:B--2---:R-:W-:-:S13]  /*0960*/  ISETP.NE.AND P0, PT, R2, 0x4, PT ;  /* 0x000000040200780c */ /* 0x004fda0003f05270 */
[----:B------:R-:W-:Y:S05]  /*0970*/  @P0 BRA `(.L_x_12) ;  /* 0x00000000004c0947 */ /* 0x000fea0003800000 */
[----:B-1----:R-:W1:Y:S01]  /*0980*/  S2UR UR6, SR_CgaCtaId ;  /* 0x00000000000679c3 */ /* 0x002e620000008800 */
[----:B------:R-:W-:Y:S01]  /*0990*/  UMOV UR4, 0x1e0 ;  /* 0x000001e000047882 */ /* 0x000fe20000000000 */
[----:B------:R-:W-:Y:S01]  /*09a0*/  UMOV UR5, 0x400 ;  /* 0x0000040000057882 */ /* 0x000fe20000000000 */
[----:B------:R-:W-:Y:S01]  /*09b0*/  USEL UR4, UR4, 0x1a0, UP3 ;  /* 0x000001a004047887 */ /* 0x000fe20009800000 */
[----:B------:R-:W-:Y:S01]  /*09c0*/  UMOV UR8, 0x1 ;  /* 0x0000000100087882 */ /* 0x000fe20000000000 */
[----:B------:R-:W-:Y:S01]  /*09d0*/  ELECT P0, URZ, PT ;  /* 0x0000000000ff782f */ /* 0x000fe20003800000 */
[----:B------:R-:W-:-:S04]  /*09e0*/  UIADD3 UR8, UPT, UPT, -UR8, 0x100000, URZ ;  /* 0x0010000008087890 */ /* 0x000fc8000fffe1ff */
[----:B------:R-:W-:Y:S02]  /*09f0*/  USHF.L.U32 UR9, UR8, 0xb, URZ ;  /* 0x0000000b08097899 */ /* 0x000fe400080006ff */
[----:B------:R-:W-:Y:S02]  /*0a00*/  USHF.L.U32 UR8, UR8, 0x1, URZ ;  /* 0x0000000108087899 */ /* 0x000fe400080006ff */
[----:B-1----:R-:W-:Y:S02]  /*0a10*/  ULEA UR6, UR6, UR5, 0x18 ;  /* 0x0000000506067291 */ /* 0x002fe4000f8ec0ff */
[----:B------:R-:W-:-:S04]  /*0a20*/  UIADD3 UR4, UPT, UPT, -UR4, 0x100000, URZ ;  /* 0x0010000004047890 */ /* 0x000fc8000fffe1ff */
[----:B------:R-:W-:Y:S02]  /*0a30*/  USHF.L.U32 UR5, UR4, 0xb, URZ ;  /* 0x0000000b04057899 */ /* 0x000fe400080006ff */
[----:B------:R-:W-:Y:S01]  /*0a40*/  USHF.L.U32 UR4, UR4, 0x1, URZ ;  /* 0x0000000104047899 */ /* 0x000fe200080006ff */
[----:B------:R-:W1:Y:S03]  /*0a50*/  FENCE.VIEW.ASYNC.S ;  /* 0x00000000000073c6 */ /* 0x000e660000000000 */
[----:B-1----:R2:W1:Y:S08]  /*0a60*/  SYNCS.EXCH.64 URZ, [UR6+0x90], UR8 ;  /* 0x0000900806ff75b2 */ /* 0x0024700008000100 */
[----:B------:R2:W1:Y:S01]  /*0a70*/  SYNCS.EXCH.64 URZ, [UR6+0xa0], UR4 ;  /* 0x0000a00406ff75b2 */ /* 0x0004620008000100 */
[----:B------:R2:W1:Y:S01]  /*0a80*/  SYNCS.EXCH.64 URZ, [UR6+0x98], UR8 ;  /* 0x0000980806ff75b2 */ /* 0x0004620008000100 */
[----:B------:R2:W1:Y:S02]  /*0a90*/  SYNCS.EXCH.64 URZ, [UR6+0xa8], UR4 ;  /* 0x0000a80406ff75b2 */ /* 0x0004640008000100 */
[----:B--2---:R-:W-:Y:S01]  /*0aa0*/  NOP ;  /* 0x0000000000007918 */ /* 0x004fe20000000000 */
.L_x_12:
        /* <DEDUP_REMOVED lines=26> */
.L_x_13:
[----:B------:R-:W2:Y:S01]  /*0c50*/  SHFL.IDX PT, R2, R53, RZ, 0x1f ;  /* 0x00001fff35027589 */ /* 0x000ea200000e0000 */
[----:B------:R-:W1:Y:S01]  /*0c60*/  S2UR UR47, SR_CgaCtaId ;  /* 0x00000000002f79c3 */ /* 0x000e620000008800 */
[----:B------:R-:W-:Y:S01]  /*0c70*/  NOP ;  /* 0x0000000000007918 */ /* 0x000fe20000000000 */
[----:B--2---:R-:W-:-:S13]  /*0c80*/  ISETP.NE.AND P0, PT, R2, 0x3, PT ;  /* 0x000000030200780c */ /* 0x004fda0003f05270 */
[----:B-1----:R-:W-:Y:S05]  /*0c90*/  @P0 BRA `(.L_x_14) ;  /* 0x0000000000340947 */ /* 0x002fea0003800000 */
[----:B------:R-:W-:Y:S01]  /*0ca0*/  UMOV UR4, 0x400 ;  /* 0x0000040000047882 */ /* 0x000fe20000000000 */
[----:B------:R-:W-:Y:S01]  /*0cb0*/  UMOV UR6, 0x20 ;  /* 0x0000002000067882 */ /* 0x000fe20000000000 */
[----:B------:R-:W-:Y:S02]  /*0cc0*/  ULEA UR4, UR47, UR4, 0x18 ;  /* 0x000000042f047291 */ /* 0x000fe4000f8ec0ff */
[----:B------:R-:W-:-:S04]  /*0cd0*/  UIADD3 UR6, UPT, UPT, -UR6, 0x100000, URZ ;  /* 0x0010000006067890 */ /* 0x000fc8000fffe1ff */
[----:B------:R-:W-:Y:S02]  /*0ce0*/  USHF.L.U32 UR7, UR6, 0xb, URZ ;  /* 0x0000000b06077899 */ /* 0x000fe400080006ff */
[----:B------:R-:W-:Y:S01]  /*0cf0*/  USHF.L.U32 UR6, UR6, 0x1, URZ ;  /* 0x0000000106067899 */ /* 0x000fe200080006ff */
[----:B------:R-:W-:Y:S01]  /*0d00*/  ELECT P0, URZ, PT ;  /* 0x0000000000ff782f */ /* 0x000fe20003800000 */
[----:B------:R-:W1:Y:S10]  /*0d10*/  FENCE.VIEW.ASYNC.S ;  /* 0x00000000000073c6 */ /* 0x000e740000000000 */
[----:B-1----:R1:W2:Y:S01]  /*0d20*/  SYNCS.EXCH.64 URZ, [UR4+0xf0], UR6 ;  /* 0x0000f00604ff75b2 */ /* 0x0022a20008000100 */
[----:B------:R1:W1:Y:S01]  /*0d30*/  SYNCS.EXCH.64 URZ, [UR4+0x100], UR6 ;  /* 0x0001000604ff75b2 */ /* 0x0002620008000100 */
[----:B------:R1:W1:Y:S01]  /*0d40*/  SYNCS.EXCH.64 URZ, [UR4+0xf8], UR6 ;  /* 0x0000f80604ff75b2 */ /* 0x0002620008000100 */
[----:B------:R1:W1:Y:S01]  /*0d50*/  SYNCS.EXCH.64 URZ, [UR4+0x108], UR6 ;  /* 0x0001080604ff75b2 */ /* 0x0002620008000100 */
[----:B------:R-:W-:Y:S01]  /*0d60*/  NOP ;  /* 0x0000000000007918 */ /* 0x000fe20000000000 */
.L_x_14:
[----:B-1----:R-:W1:Y:S01]  /*0d70*/  LDCU UR4, c[0x0][0x36c] ;  /* 0x00006d80ff0477ac */ /* 0x002e620008000800 */
[----:B------:R-:W-:Y:S01]  /*0d80*/  ISETP.NE.OR P3, PT, R0, 0x2, !P3 ;  /* 0x000000020000780c */ /* 0x000fe20005f65670 */
[----:B------:R-:W-:Y:S01]  /*0d90*/  NOP ;  /* 0x0000000000007918 */ /* 0x000fe20000000000 */
[----:B------:R-:W-:Y:S01]  /*0da0*/  LOP3.LUT R0, R64, 0x1f, RZ, 0xc0, !PT ;  /* 0x0000001f40007812 */ /* 0x000fe200078ec0ff */
[----:B------:R-:W-:Y:S02]  /*0db0*/  UISETP.NE.AND UP4, UPT, UR17, URZ, UPT ;  /* 0x000000ff1100728c */ /* 0x000fe4000bf85270 */
[----:B-1----:R-:W-:-:S09]  /*0dc0*/  UISETP.EQ.U32.AND UP5, UPT, UR4, 0x1, UPT ;  /* 0x000000010400788c */ /* 0x002fd2000bfa2070 */
[----:B------:R-:W-:Y:S05]  /*0dd0*/  BRA.U !UP5, `(.L_x_15) ;  /* 0x000000010d087547 */ /* 0x000fea000b800000 */
[----:B--234-:R-:W-:Y:S01]  /*0de0*/  UCGABAR_ARV ;  /* 0x00000000000079c7 */ /* 0x01cfe20008000000 */
[----:B------:R-:W-:Y:S05]  /*0df0*/  BRA `(.L_x_16) ;  /* 0x0000000000047947 */ /* 0x000fea0003800000 */
.L_x_15:
[----:B--234-:R-:W-:Y:S01]  /*0e00*/  NOP ;  /* 0x0000000000007918 */ /* 0x01cfe20000000000 */
.L_x_16:
[----:B------:R-:W1:Y:S01]  /*0e10*/  S2UR UR7, SR_CTAID.X ;  /* 0x00000000000779c3 */ /* 0x000e620000002500 */
[----:B------:R-:W-:-:S05]  /*0e20*/  CS2R.32 R54, SR_CgaSize ;  /* 0x0000000000367805 */ /* 0x000fca0000008a00 */
[----:B------:R-:W-:-:S05]  /*0e30*/  IMAD R54, R54, -0xa0, RZ ;  /* 0xffffff6036367824 */ /* 0x000fca00078e02ff */
[----:B------:R-:W-:-:S14]  /*0e40*/  R2UR UR5, R54 ;  /* 0x00000000360572ca */ /* 0x000fdc00000e0000 */
[----:B------:R-:W2:Y:S01]  /*0e50*/  LDCU UR5, c[0x0][UR5+0x2b0] ;  /* 0x00005600050577ac */ /* 0x000ea20008000800 */
[----:B------:R-:W-:-:S05]  /*0e60*/  CS2R.32 R54, SR_CgaSize ;  /* 0x0000000000367805 */ /* 0x000fca0000008a00 */
[----:B------:R-:W-:-:S05]  /*0e70*/  IMAD R54, R54, -0xa0, RZ ;  /* 0xffffff6036367824 */ /* 0x000fca00078e02ff */
[----:B------:R-:W-:-:S14]  /*0e80*/  R2UR UR4, R54 ;  /* 0x00000000360472ca */ /* 0x000fdc00000e0000 */
[----:B------:R-:W3:Y:S01]  /*0e90*/  LDCU UR4, c[0x0][UR4+0x2b4] ;  /* 0x00005680040477ac */ /* 0x000ee20008000800 */
[----:B------:R-:W4:Y:S01]  /*0ea0*/  S2UR UR8, SR_CTAID.Y ;  /* 0x00000000000879c3 */ /* 0x000f220000002600 */
[----:B------:R-:W-:-:S05]  /*0eb0*/  CS2R.32 R54, SR_CgaSize ;  /* 0x0000000000367805 */ /* 0x000fca0000008a00 */
[----:B------:R-:W-:-:S05]  /*0ec0*/  IMAD R54, R54, -0xa0, RZ ;  /* 0xffffff6036367824 */ /* 0x000fca00078e02ff */
[----:B------:R-:W-:-:S14]  /*0ed0*/  R2UR UR9, R54 ;  /* 0x00000000360972ca */ /* 0x000fdc00000e0000 */
[----:B------:R-:W3:Y:S01]  /*0ee0*/  LDCU UR9, c[0x0][UR9+0x2a0] ;  /* 0x00005400090977ac */ /* 0x000ee20008000800 */
[----:B------:R-:W3:Y:S01]  /*0ef0*/  LDCU UR21, c[0x0][0xb24] ;  /* 0x00016480ff1577ac */ /* 0x000ee20008000800 */
[----:B------:R-:W1:Y:S01]  /*0f00*/  S2UR UR36, SR_CTAID.Z ;  /* 0x00000000002479c3 */ /* 0x000e620000002700 */
[----:B------:R-:W-:-:S05]  /*0f10*/  CS2R.32 R54, SR_CgaSize ;  /* 0x0000000000367805 */ /* 0x000fca0000008a00 */
[----:B------:R-:W-:-:S05]  /*0f20*/  IMAD R54, R54, -0xa0, RZ ;  /* 0xffffff6036367824 */ /* 0x000fca00078e02ff */
[----:B------:R-:W-:-:S14]  /*0f30*/  R2UR UR63, R54 ;  /* 0x00000000363f72ca */ /* 0x000fdc00000e0000 */
[----:B------:R-:W3:Y:S01]  /*0f40*/  LDCU UR63, c[0x0][UR63+0x2a4] ;  /* 0x000054803f3f77ac */ /* 0x000ee20008000800 */
[----:B------:R-:W3:Y:S01]  /*0f50*/  LDCU UR42, c[0x0][0xb24] ;  /* 0x00016480ff2a77ac */ /* 0x000ee20008000800 */
[----:B-1----:R-:W-:Y:S01]  /*0f60*/  I2FP.F32.U32 R3, UR7 ;  /* 0x0000000700037c45 */ /* 0x002fe20008201000 */
[----:B------:R-:W1:Y:S04]  /*0f70*/  LDCU UR28, c[0x0][0xb30] ;  /* 0x00016600ff1c77ac */ /* 0x000e680008000800 */
[----:B--2---:R-:W-:Y:S01]  /*0f80*/  FMUL R3, R3, UR5 ;  /* 0x0000000503037c20 */ /* 0x004fe20008400000 */
[----:B------:R-:W-:Y:S01]  /*0f90*/  USHF.L.U32 UR26, UR47, 0xa, URZ ;  /* 0x0000000a2f1a7899 */ /* 0x000fe200080006ff */
[----:B----4-:R-:W-:Y:S01]  /*0fa0*/  I2FP.F32.U32 R2, UR8 ;  /* 0x0000000800027c45 */ /* 0x010fe20008201000 */
[----:B---3--:R-:W-:-:S03]  /*0fb0*/  UISETP.GE.AND UP2, UPT, UR21, 0x1, UPT ;  /* 0x000000011500788c */ /* 0x008fc6000bf46270 */
[----:B------:R-:W2:Y:S01]  /*0fc0*/  F2I.U32.TRUNC.NTZ R3, R3 ;  /* 0x0000000300037305 */ /* 0x000ea2000020f000 */
[----:B------:R-:W-:Y:S01]  /*0fd0*/  UMOV UR16, UR7 ;  /* 0x0000000700107c82 */ /* 0x000fe20008000000 */
[----:B------:R-:W-:Y:S01]  /*0fe0*/  FMUL R2, R2, UR4 ;  /* 0x0000000402027c20 */ /* 0x000fe20008400000 */
[----:B------:R-:W-:-:S05]  /*0ff0*/  UMOV UR20, UR8 ;  /* 0x0000000800147c82 */ /* 0x000fca0008000000 */
[----:B------:R-:W3:Y:S01]  /*1000*/  F2I.U32.TRUNC.NTZ R2, R2 ;  /* 0x0000000200027305 */ /* 0x000ee2000020f000 */
[----:B--2---:R-:W-:Y:S02]  /*1010*/  R2UR UR4, R3 ;  /* 0x00000000030472ca */ /* 0x004fe400000e0000 */
[----:B---3--:R-:W-:Y:S02]  /*1020*/  R2UR UR6, R2 ;  /* 0x00000000020672ca */ /* 0x008fe400000e0000 */
[----:B------:R-:W-:-:S09]  /*1030*/  PRMT R2, RZ, 0x7610, R2 ;  /* 0x00007610ff027816 */ /* 0x000fd20000000002 */
[----:B------:R-:W-:-:S04]  /*1040*/  UIADD3 UR5, UPT, UPT, -UR4, URZ, URZ ;  /* 0x000000ff04057290 */ /* 0x000fc8000fffe1ff */
[----:B------:R-:W-:Y:S02]  /*1050*/  UIMAD UR5, UR9, UR5, UR7 ;  /* 0x00000005090572a4 */ /* 0x000fe4000f8e0207 */
[----:B------:R-:W-:-:S04]  /*1060*/  UIADD3 UR4, UPT, UPT, -UR6, URZ, URZ ;  /* 0x000000ff06047290 */ /* 0x000fc8000fffe1ff */
[----:B------:R-:W-:Y:S01]  /*1070*/  IMAD.U32 R54, RZ, RZ, UR5 ;  /* 0x00000005ff367e24 */ /* 0x000fe2000f8e00ff */
[----:B------:R-:W-:Y:S01]  /*1080*/  UIMAD UR63, UR63, UR4, UR8 ;  /* 0x000000043f3f72a4 */ /* 0x000fe2000f8e0208 */
[----:B-1----:R-:W-:Y:S11]  /*1090*/  BRA.U UP4, `(.L_x_17) ;  /* 0x0000000104287547 */ /* 0x002ff6000b800000 */
[----:B------:R-:W-:Y:S01]  /*10a0*/  R2UR UR4, R54 ;  /* 0x00000000360472ca */ /* 0x000fe200000e0000 */
[----:B------:R-:W-:Y:S02]  /*10b0*/  UISETP.NE.AND UP0, UPT, UR63, URZ, UPT ;  /* 0x000000ff3f00728c */ /* 0x000fe4000bf05270 */
[----:B------:R-:W-:-:S10]  /*10c0*/  UISETP.NE.AND UP1, UPT, UR63, 0x1, UPT ;  /* 0x000000013f00788c */ /* 0x000fd4000bf25270 */
[----:B------:R-:W-:-:S04]  /*10d0*/  UISETP.EQ.OR UP0, UPT, UR4, URZ, !UP0 ;  /* 0x000000ff0400728c */ /* 0x000fc8000c702670 */
[----:B------:R-:W-:Y:S02]  /*10e0*/  USEL UR5, URZ, 0x1, !UP0 ;  /* 0x00000001ff057887 */ /* 0x000fe4000c000000 */
[----:B------:R-:W-:Y:S02]  /*10f0*/  UISETP.NE.AND UP0, UPT, UR4, URZ, UPT ;  /* 0x000000ff0400728c */ /* 0x000fe4000bf05270 */
[----:B------:R-:W-:-:S04]  /*1100*/  USEL UR4, URZ, 0x2, UP1 ;  /* 0x00000002ff047887 */ /* 0x000fc80008800000 */
[----:B------:R-:W-:-:S04]  /*1110*/  USEL UR4, UR4, 0x2, UP0 ;  /* 0x0000000204047887 */ /* 0x000fc80008000000 */
[----:B------:R-:W-:-:S06]  /*1120*/  UIADD3 UR4, UPT, UPT, UR5, UR4, URZ ;  /* 0x0000000405047290 */ /* 0x000fcc000fffe0ff */
[----:B------:R-:W-:Y:S02]  /*1130*/  MOV R2, UR4 ;  /* 0x0000000400027c02 */ /* 0x000fe40008000f00 */
.L_x_17:
[----:B------:R-:W-:Y:S05]  /*1140*/  BRA.U !UP2, `(.L_x_18) ;  /* 0x000000010ad47547 */ /* 0x000fea000b800000 */
[----:B------:R-:W1:Y:S01]  /*1150*/  LDCU.128 UR12, c[0x0][0xb10] ;  /* 0x00016200ff0c77ac */ /* 0x000e620008000c00 */
[----:B------:R-:W2:Y:S01]  /*1160*/  LDCU UR6, c[0x0][0x370] ;  /* 0x00006e00ff0677ac */ /* 0x000ea20008000800 */
[----:B------:R-:W3:Y:S01]  /*1170*/  LDCU UR5, c[0x0][0x374] ;  /* 0x00006e80ff0577ac */ /* 0x000ee20008000800 */
[----:B------:R-:W4:Y:S01]  /*1180*/  LDCU UR27, c[0x0][0xb0c] ;  /* 0x00016180ff1b77ac */ /* 0x000f220008000800 */
[----:B------:R-:W4:Y:S01]  /*1190*/  LDCU UR4, c[0x0][0xb20] ;  /* 0x00016400ff0477ac */ /* 0x000f220008000800 */
[----:B------:R-:W4:Y:S01]  /*11a0*/  LDCU.64 UR8, c[0x0][0xb28] ;  /* 0x00016500ff0877ac */ /* 0x000f220008000a00 */
[----:B-1----:R-:W-:Y:S02]  /*11b0*/  UISETP.NE.AND UP0, UPT, UR14, 0x1, UPT ;  /* 0x000000010e00788c */ /* 0x002fe4000bf05270 */
[----:B---3--:R-:W-:Y:S02]  /*11c0*/  UIMAD.WIDE.U32 UR10, UR5, UR15, URZ ;  /* 0x0000000f050a72a5 */ /* 0x008fe4000f8e00ff */
[----:B--2---:R-:W-:-:S02]  /*11d0*/  UIMAD.WIDE.U32 UR22, UR6, UR12, URZ ;  /* 0x0000000c061672a5 */ /* 0x004fc4000f8e00ff */
[----:B----4-:R-:W-:Y:S02]  /*11e0*/  UISETP.NE.AND UP1, UPT, UR27, 0x1, UPT ;  /* 0x000000011b00788c */ /* 0x010fe4000bf25270 */
[----:B------:R-:W-:Y:S01]  /*11f0*/  UISETP.NE.AND UP2, UPT, UR21, 0x1, UPT ;  /* 0x000000011500788c */ /* 0x000fe2000bf45270 */
[----:B------:R-:W-:Y:S02]  /*1200*/  UMOV UR10, UR11 ;  /* 0x0000000b000a7c82 */ /* 0x000fe40008000000 */
[----:B------:R-:W-:Y:S01]  /*1210*/  UMOV UR22, UR23 ;  /* 0x0000001700167c82 */ /* 0x000fe20008000000 */
[----:B------:R-:W-:Y:S02]  /*1220*/  @UP0 USHF.R.U32.HI UR5, URZ, UR4, UR10 ;  /* 0x00000004ff050299 */ /* 0x000fe4000801160a */
[----:B------:R-:W-:Y:S02]  /*1230*/  UIMAD.WIDE.U32 UR24, UR20, UR15, URZ ;  /* 0x0000000f141872a5 */ /* 0x000fe4000f8e00ff */
[----:B------:R-:W-:-:S02]  /*1240*/  UIMAD.WIDE.U32 UR10, UR5, UR8, URZ ;  /* 0x00000008050a72a5 */ /* 0x000fc4000f8e00ff */
[----:B------:R-:W-:Y:S02]  /*1250*/  @UP1 USHF.R.U32.HI UR6, URZ, UR13, UR22 ;  /* 0x0000000dff061299 */ /* 0x000fe40008011616 */
[----:B------:R-:W-:Y:S02]  /*1260*/  UIMAD.WIDE.U32 UR18, UR16, UR12, URZ ;  /* 0x0000000c101272a5 */ /* 0x000fe4000f8e00ff */
[----:B------:R-:W-:Y:S01]  /*1270*/  UIMAD.WIDE.U32 UR22, UR6, UR8, URZ ;  /* 0x00000008061672a5 */ /* 0x000fe2000f8e00ff */
[----:B------:R-:W-:Y:S01]  /*1280*/  UMOV UR24, UR25 ;  /* 0x0000001900187c82 */ /* 0x000fe20008000000 */
[----:B------:R-:W-:Y:S01]  /*1290*/  UMOV UR10, UR11 ;  /* 0x0000000b000a7c82 */ /* 0x000fe20008000000 */
[----:B------:R-:W-:Y:S02]  /*12a0*/  USHF.R.U32.HI UR24, URZ, UR4, UR24 ;  /* 0x00000004ff187299 */ /* 0x000fe40008011618 */
[----:B------:R-:W-:Y:S02]  /*12b0*/  @UP2 USHF.R.U32.HI UR5, URZ, UR9, UR10 ;  /* 0x00000009ff052299 */ /* 0x000fe4000801160a */
[----:B------:R-:W-:Y:S01]  /*12c0*/  UMOV UR7, UR23 ;  /* 0x0000001700077c82 */ /* 0x000fe20008000000 */
[----:B------:R-:W-:Y:S01]  /*12d0*/  UMOV UR18, UR19 ;  /* 0x0000001300127c82 */ /* 0x000fe20008000000 */
[----:B------:R-:W-:-:S02]  /*12e0*/  @UP2 USHF.R.U32.HI UR6, URZ, UR9, UR7 ;  /* 0x00000009ff062299 */ /* 0x000fc40008011607 */
[----:B------:R-:W-:Y:S02]  /*12f0*/  USHF.R.U32.HI UR13, URZ, UR13, UR18 ;  /* 0x0000000dff0d7299 */ /* 0x000fe40008011612 */
[----:B------:R-:W-:Y:S02]  /*1300*/  USEL UR4, UR20, UR24, !UP0 ;  /* 0x0000001814047287 */ /* 0x000fe4000c000000 */
[----:B------:R-:W-:Y:S02]  /*1310*/  UIMAD UR7, UR5, UR21, URZ ;  /* 0x00000015050772a4 */ /* 0x000fe4000f8e02ff */
[----:B------:R-:W-:Y:S02]  /*1320*/  USEL UR5, UR16, UR13, !UP1 ;  /* 0x0000000d10057287 */ /* 0x000fe4000c800000 */
[----:B------:R-:W-:Y:S02]  /*1330*/  UIMAD UR12, UR6, UR21, URZ ;  /* 0x00000015060c72a4 */ /* 0x000fe4000f8e02ff */
[----:B------:R-:W-:-:S02]  /*1340*/  UISETP.GE.AND UP0, UPT, UR4, UR7, UPT ;  /* 0x000000070400728c */ /* 0x000fc4000bf06270 */
[----:B------:R-:W-:Y:S02]  /*1350*/  UIMAD.WIDE.U32 UR10, UR4, UR8, URZ ;  /* 0x00000008040a72a5 */ /* 0x000fe4000f8e00ff */
[----:B------:R-:W-:Y:S02]  /*1360*/  UISETP.GE.OR UP0, UPT, UR5, UR12, UP0 ;  /* 0x0000000c0500728c */ /* 0x000fe40008706670 */
[----:B------:R-:W-:Y:S02]  /*1370*/  UIMAD.WIDE.U32 UR12, UR5, UR8, URZ ;  /* 0x00000008050c72a5 */ /* 0x000fe4000f8e00ff */
[----:B------:R-:W-:Y:S01]  /*1380*/  UIADD3 UR10, UPT, UPT, -UR4, URZ, URZ ;  /* 0x000000ff040a7290 */ /* 0x000fe2000fffe1ff */
[----:B------:R-:W-:Y:S01]  /*1390*/  UMOV UR8, UR11 ;  /* 0x0000000b00087c82 */ /* 0x000fe20008000000 */
[----:B------:R-:W-:Y:S02]  /*13a0*/  UIADD3 UR11, UPT, UPT, -UR5, URZ, URZ ;  /* 0x000000ff050b7290 */ /* 0x000fe4000fffe1ff */
[----:B------:R-:W-:-:S03]  /*13b0*/  USHF.R.U32.HI UR8, URZ, UR9, UR8 ;  /* 0x00000009ff087299 */ /* 0x000fc60008011608 */
[----:B------:R-:W-:Y:S01]  /*13c0*/  @!UP0 UMOV UR7, UR13 ;  /* 0x0000000d00078c82 */ /* 0x000fe20008000000 */
[----:B------:R-:W-:Y:S02]  /*13d0*/  UIMAD UR20, UR14, UR10, UR20 ;  /* 0x0000000a0e1472a4 */ /* 0x000fe4000f8e0214 */
[----:B------:R-:W-:Y:S02]  /*13e0*/  USEL UR8, UR4, UR8, !UP2 ;  /* 0x0000000804087287 */ /* 0x000fe4000d000000 */
[----:B------:R-:W-:Y:S02]  /*13f0*/  @!UP0 USHF.R.U32.HI UR7, URZ, UR9, UR7 ;  /* 0x00000009ff078299 */ /* 0x000fe40008011607 */
[----:B------:R-:W-:Y:S02]  /*1400*/  UIADD3 UR9, UPT, UPT, -UR8, URZ, URZ ;  /* 0x000000ff08097290 */ /* 0x000fe4000fffe1ff */
[----:B------:R-:W-:Y:S02]  /*1410*/  @!UP0 USEL UR7, UR5, UR7, !UP2 ;  /* 0x0000000705078287 */ /* 0x000fe4000d000000 */
[----:B------:R-:W-:-:S02]  /*1420*/  UIMAD UR9, UR21, UR9, UR4 ;  /* 0x00000009150972a4 */ /* 0x000fc4000f8e0204 */
[----:B------:R-:W-:Y:S02]  /*1430*/  @!UP0 UIADD3 UR8, UPT, UPT, UR8, -UR7, URZ ;  /* 0x8000000708088290 */ /* 0x000fe4000fffe0ff */
[----:B------:R-:W-:Y:S02]  /*1440*/  @!UP0 UIMAD UR6, UR9, UR6, UR7 ;  /* 0x00000006090682a4 */ /* 0x000fe4000f8e0207 */
[----:B------:R-:W-:Y:S02]  /*1450*/  @!UP0 UIMAD UR4, UR8, UR21, UR5 ;  /* 0x00000015080482a4 */ /* 0x000fe4000f8e0205 */
[----:B------:R-:W-:Y:S02]  /*1460*/  UIMAD UR16, UR27, UR11, UR16 ;  /* 0x0000000b1b1072a4 */ /* 0x000fe4000f8e0210 */
[----:B------:R-:W-:Y:S01]  /*1470*/  UIMAD UR20, UR4, UR14, UR20 ;  /* 0x0000000e041472a4 */ /* 0x000fe2000f8e0214 */
[----:B------:R-:W-:Y:S02]  /*1480*/  @!UP0 UMOV UR5, UR6 ;  /* 0x0000000600058c82 */ /* 0x000fe40008000000 */
[----:B------:R-:W-:-:S12]  /*1490*/  UIMAD UR16, UR5, UR27, UR16 ;  /* 0x0000001b051072a4 */ /* 0x000fd8000f8e0210 */
.L_x_18:
[----:B------:R-:W-:Y:S02]  /*14a0*/  UISETP.NE.AND UP1, UPT, UR28, 0x1, UPT ;  /* 0x000000011c00788c */ /* 0x000fe4000bf25270 */
[----:B------:R-:W-:Y:S02]  /*14b0*/  UISETP.NE.AND UP0, UPT, UR17, 0x2, UPT ;  /* 0x000000021100788c */ /* 0x000fe4000bf05270 */
[----:B------:R-:W-:-:S05]  /*14c0*/  ULOP3.LUT UR23, UR26, 0x400, URZ, 0xc0, !UPT ;  /* 0x000004001a177892 */ /* 0x000fca000f8ec0ff */
[----:B------:R-:W-:Y:S07]  /*14d0*/  BRA.U UP1, `(.L_x_19) ;  /* 0x0000000101447547 */ /* 0x000fee000b800000 */
[----:B------:R-:W1:Y:S01]  /*14e0*/  LDCU.128 UR8, c[0x0][0xb10] ;  /* 0x00016200ff0877ac */ /* 0x000e620008000c00 */
[----:B------:R-:W2:Y:S01]  /*14f0*/  LDCU UR12, c[0x0][0xb0c] ;  /* 0x00016180ff0c77ac */ /* 0x000ea20008000800 */
[----:B------:R-:W3:Y:S01]  /*1500*/  LDCU UR13, c[0x0][0xb20] ;  /* 0x00016400ff0d77ac */ /* 0x000ee20008000800 */
[----:B-1----:R-:W-:Y:S02]  /*1510*/  UIMAD.WIDE.U32 UR6, UR16, UR8, URZ ;  /* 0x00000008100672a5 */ /* 0x002fe4000f8e00ff */
[----:B------:R-:W-:Y:S02]  /*1520*/  UIMAD.WIDE.U32 UR4, UR20, UR11, URZ ;  /* 0x0000000b140472a5 */ /* 0x000fe4000f8e00ff */
[----:B--2---:R-:W-:Y:S02]  /*1530*/  UISETP.NE.AND UP2, UPT, UR12, 0x1, UPT ;  /* 0x000000010c00788c */ /* 0x004fe4000bf45270 */
[----:B------:R-:W-:Y:S01]  /*1540*/  UISETP.NE.AND UP1, UPT, UR10, 0x1, UPT ;  /* 0x000000010a00788c */ /* 0x000fe2000bf25270 */
[----:B------:R-:W-:-:S02]  /*1550*/  UMOV UR6, UR7 ;  /* 0x0000000700067c82 */ /* 0x000fc40008000000 */
[----:B------:R-:W-:Y:S01]  /*1560*/  UMOV UR4, UR5 ;  /* 0x0000000500047c82 */ /* 0x000fe20008000000 */
[----:B------:R-:W-:Y:S02]  /*1570*/  USHF.R.U32.HI UR6, URZ, UR9, UR6 ;  /* 0x00000009ff067299 */ /* 0x000fe40008011606 */
[----:B---3--:R-:W-:Y:S02]  /*1580*/  USHF.R.U32.HI UR4, URZ, UR13, UR4 ;  /* 0x0000000dff047299 */ /* 0x008fe40008011604 */
[----:B------:R-:W-:Y:S02]  /*1590*/  USEL UR5, UR16, UR6, !UP2 ;  /* 0x0000000610057287 */ /* 0x000fe4000d000000 */
[----:B------:R-:W-:-:S04]  /*15a0*/  USEL UR4, UR20, UR4, !UP1 ;  /* 0x0000000414047287 */ /* 0x000fc8000c800000 */
[----:B------:R-:W-:Y:S02]  /*15b0*/  UIADD3 UR6, UPT, UPT, UR5, -UR4, URZ ;  /* 0x8000000405067290 */ /* 0x000fe4000fffe0ff */
[----:B------:R-:W-:Y:S02]  /*15c0*/  UIADD3 UR4, UPT, UPT, -UR5, UR4, URZ ;  /* 0x0000000405047290 */ /* 0x000fe4000fffe1ff */
[----:B------:R-:W-:Y:S02]  /*15d0*/  UIMAD UR20, UR6, UR10, UR20 ;  /* 0x0000000a061472a4 */ /* 0x000fe4000f8e0214 */
[----:B------:R-:W-:-:S12]  /*15e0*/  UIMAD UR16, UR4, UR12, UR16 ;  /* 0x0000000c041072a4 */ /* 0x000fd8000f8e0210 */
.L_x_19:
[----:B------:R-:W-:Y:S05]  /*15f0*/  BRA.U !UP5, `(.L_x_20) ;  /* 0x000000010d0c7547 */ /* 0x000fea000b800000 */
[----:B------:R-:W-:Y:S01]  /*1600*/  UCGABAR_WAIT ;  /* 0x0000000000007dc7 */ /* 0x000fe20008000000 */
[----:B------:R-:W-:Y:S01]  /*1610*/  CCTL.IVALL ;  /* 0x00000000ff00798f */ /* 0x000fe20002000000 */
[----:B------:R-:W-:Y:S05]  /*1620*/  BRA `(.L_x_21) ;  /* 0x0000000000047947 */ /* 0x000fea0003800000 */
.L_x_20:
[----:B------:R-:W-:Y:S06]  /*1630*/  BAR.SYNC.DEFER_BLOCKING 0x0 ;  /* 0x0000000000007b1d */ /* 0x000fec0000010000 */
.L_x_21:
[----:B------:R-:W-:Y:S05]  /*1640*/  BRA.U UP0, `(.L_x_22) ;  /* 0x0000001500207547 */ /* 0x000fea000b800000 */
[----:B------:R-:W1:Y:S01]  /*1650*/  LDCU UR6, c[0x0][0x38c] ;  /* 0x00007180ff0677ac */ /* 0x000e620008000800 */
[----:B------:R-:W-:Y:S01]  /*1660*/  PLOP3.LUT P1, PT, PT, PT, UP3, 0x80, 0x8 ;  /* 0x000000000008781c */ /* 0x000fe20003f2f038 */
[----:B------:R-:W-:Y:S01]  /*1670*/  IMAD.MOV.U32 R12, RZ, RZ, 0x1 ;  /* 0x00000001ff0c7424 */ /* 0x000fe200078e00ff */
[----:B------:R-:W-:Y:S01]  /*1680*/  ISETP.EQ.OR P2, PT, R0, RZ, P3 ;  /* 0x000000ff0000720c */ /* 0x000fe20001f42670 */
[----:B------:R-:W-:Y:S01]  /*1690*/  UISETP.NE.AND UP1, UPT, UR17, URZ, UPT ;  /* 0x000000ff1100728c */ /* 0x000fe2000bf25270 */
[----:B------:R-:W-:Y:S02]  /*16a0*/  PLOP3.LUT P1, PT, P1, PT, PT, 0x8, 0x80 ;  /* 0x000000000080781c */ /* 0x000fe40000f2e170 */
[----:B------:R-:W-:Y:S01]  /*16b0*/  CS2R R10, SRZ ;  /* 0x00000000000a7805 */ /* 0x000fe2000001ff00 */
[----:B------:R-:W-:Y:S01]  /*16c0*/  IMAD.MOV.U32 R9, RZ, RZ, RZ ;  /* 0x000000ffff097224 */ /* 0x000fe200078e00ff */
[----:B------:R-:W2:Y:S01]  /*16d0*/  LDCU UR43, c[0x0][0x370] ;  /* 0x00006e00ff2b77ac */ /* 0x000ea20008000800 */
[----:B------:R-:W-:Y:S01]  /*16e0*/  IMAD.MOV.U32 R8, RZ, RZ, 0x1 ;  /* 0x00000001ff087424 */ /* 0x000fe200078e00ff */
[----:B------:R-:W3:Y:S01]  /*16f0*/  LDCU.64 UR38, c[0x0][0x348] ;  /* 0x00006900ff2677ac */ /* 0x000ee20008000a00 */
[----:B------:R-:W-:-:S02]  /*1700*/  USHF.R.U32.HI UR48, URZ, 0x5, UR23 ;  /* 0x00000005ff307899 */ /* 0x000fc40008011617 */
[----:B-1----:R-:W-:Y:S02]  /*1710*/  UIADD3 UR5, UPT, UPT, UR6, 0x3f, URZ ;  /* 0x0000003f06057890 */ /* 0x002fe4000fffe0ff */
[----:B------:R-:W-:Y:S02]  /*1720*/  UIADD3 UR49, UPT, UPT, UR6, 0x7e, URZ ;  /* 0x0000007e06317890 */ /* 0x000fe4000fffe0ff */
[----:B------:R-:W-:Y:S01]  /*1730*/  USHF.R.S32.HI UR4, URZ, 0x1f, UR5 ;  /* 0x0000001fff047899 */ /* 0x000fe20008011405 */
[----:B------:R-:W1:Y:S03]  /*1740*/  LDCU UR41, c[0x0][0x374] ;  /* 0x00006e80ff2977ac */ /* 0x000e660008000800 */
[----:B------:R-:W-:Y:S02]  /*1750*/  ULEA.HI UR4, UR4, UR5, URZ, 0x6 ;  /* 0x0000000504047291 */ /* 0x000fe4000f8f30ff */
[----:B------:R-:W-:-:S02]  /*1760*/  USEL UR29, UR40, 0x2, UP1 ;  /* 0x00000002281d7887 */ /* 0x000fc40008800000 */
[----:B------:R-:W-:Y:S02]  /*1770*/  USHF.R.S32.HI UR45, URZ, 0x6, UR4 ;  /* 0x00000006ff2d7899 */ /* 0x000fe40008011404 */
[----:B------:R-:W-:Y:S02]  /*1780*/  UIADD3 UR4, UPT, UPT, UR6, -0x1, URZ ;  /* 0xffffffff06047890 */ /* 0x000fe4000fffe0ff */
[----:B------:R-:W-:Y:S02]  /*1790*/  UISETP.LT.U32.AND UP0, UPT, UR45, 0x4, UPT ;  /* 0x000000042d00788c */ /* 0x000fe4000bf01070 */
[----:B------:R-:W-:Y:S02]  /*17a0*/  UISETP.GE.U32.AND UP2, UPT, UR4, -0x7f, UPT ;  /* 0xffffff810400788c */ /* 0x000fe4000bf46070 */
[----:B------:R-:W-:Y:S01]  /*17b0*/  USEL UR44, UR45, 0x4, UP0 ;  /* 0x000000042d2c7887 */ /* 0x000fe20008000000 */
[----:B------:R-:W-:-:S03]  /*17c0*/  UMOV UR21, URZ ;  /* 0x000000ff00157c82 */ /* 0x000fc60008000000 */
[----:B------:R-:W-:Y:S02]  /*17d0*/  UIADD3 UR22, UPT, UPT, UR44, -0x1, URZ ;  /* 0xffffffff2c167890 */ /* 0x000fe4000fffe0ff */
[----:B------:R-:W-:-:S03]  /*17e0*/  UIADD3 UR46, UPT, UPT, UR45, -UR44, URZ ;  /* 0x8000002c2d2e7290 */ /* 0x000fc6000fffe0ff */
[----:B------:R-:W-:-:S04]  /*17f0*/  @UP2 UIADD3 UR22, UPT, UPT, UR44, URZ, URZ ;  /* 0x000000ff2c162290 */ /* 0x000fc8000fffe0ff */
[----:B-123--:R-:W-:-:S12]  /*1800*/  UIADD3 UR22, UPT, UPT, UR22, 0x1, URZ ;  /* 0x0000000116167890 */ /* 0x00efd8000fffe0ff */
.L_x_42:
[----:B------:R-:W-:Y:S01]  /*1810*/  UISETP.NE.AND UP0, UPT, UR47, URZ, UPT ;  /* 0x000000ff2f00728c */ /* 0x000fe2000bf05270 */
[----:B------:R-:W1:Y:S08]  /*1820*/  S2UR UR47, SR_CgaCtaId ;  /* 0x00000000002f79c3 */ /* 0x000e700000008800 */
[----:B------:R-:W-:Y:S05]  /*1830*/  BRA.U UP0, `(.L_x_23) ;  /* 0x0000000100347547 */ /* 0x000fea000b800000 */
[----:B------:R-:W2:Y:S01]  /*1840*/  S2R R0, SR_CgaCtaId ;  /* 0x0000000000007919 */ /* 0x000ea20000008800 */
[----:B------:R-:W-:-:S04]  /*1850*/  MOV R2, 0x400 ;  /* 0x0000040000027802 */ /* 0x000fc80000000f00 */
[----:B--2---:R-:W-:Y:S02]  /*1860*/  LEA R0, R0, R2, 0x18 ;  /* 0x0000000200007211 */ /* 0x004fe400078ec0ff */
[----:B------:R-:W-:-:S03]  /*1870*/  SHF.L.U32 R2, R8, 0x1f, RZ ;  /* 0x0000001f08027819 */ /* 0x000fc600000006ff */
[----:B------:R-:W-:-:S04]  /*1880*/  IMAD R0, R9, 0x8, R0 ;  /* 0x0000000809007824 */ /* 0x000fc800078e0200 */
[----:B------:R-:W2:Y:S02]  /*1890*/  SYNCS.PHASECHK.TRANS64.TRYWAIT P0, [R0+URZ+0x100], R2 ;  /* 0x00010002000075a7 */ /* 0x000ea400080011ff */
[----:B--2---:R-:W-:Y:S05]  /*18a0*/  @!P0 BRA `(.L_x_24) ;  /* 0x0000006c001c8947 */ /* 0x004fea0003800000 */
.L_x_138:
[----:B------:R-:W-:Y:S01]  /*18b0*/  VIADD R9, R9, 0x1 ;  /* 0x0000000109097836 */ /* 0x000fe20000000000 */
[----:B------:R2:W-:Y:S04]  /*18c0*/  SYNCS.ARRIVE.TRANS64.A1T0 RZ, [R0+URZ+0xf0], RZ ;  /* 0x0000f0ff00ff79a7 */ /* 0x0005e800081000ff */
[----:B------:R-:W-:-:S04]  /*18d0*/  ISETP.NE.AND P0, PT, R9, 0x2, PT ;  /* 0x000000020900780c */ /* 0x000fc80003f05270 */
[----:B------:R-:W-:Y:S02]  /*18e0*/  SEL R9, R9, RZ, P0 ;  /* 0x000000ff09097207 */ /* 0x000fe40000000000 */
[----:B--2---:R-:W-:-:S04]  /*18f0*/  SEL R0, RZ, 0x1, P0 ;  /* 0x00000001ff007807 */ /* 0x004fc80000000000 */
[----:B------:R-:W-:-:S07]  /*1900*/  LOP3.LUT R8, R8, R0, RZ, 0x3c, !PT ;  /* 0x0000000008087212 */ /* 0x000fce00078e3cff */
.L_x_23:
[----:B------:R-:W-:Y:S01]  /*1910*/  UMOV UR13, 0x400 ;  /* 0x00000400000d7882 */ /* 0x000fe20000000000 */
[----:B------:R-:W-:Y:S01]  /*1920*/  SHF.L.U32 R0, R12, 0x1f, RZ ;  /* 0x0000001f0c007819 */ /* 0x000fe200000006ff */
[----:B-1----:R-:W-:Y:S02]  /*1930*/  ULEA UR13, UR47, UR13, 0x18 ;  /* 0x0000000d2f0d7291 */ /* 0x002fe4000f8ec0ff */
[----:B------:R-:W-:Y:S02]  /*1940*/  UISETP.GE.U32.AND UP0, UPT, UR49, 0x7f, UPT ;  /* 0x0000007f3100788c */ /* 0x000fe4000bf06070 */
[----:B------:R-:W-:Y:S02]  /*1950*/  ULEA UR4, UR21, UR13, 0x3 ;  /* 0x0000000d15047291 */ /* 0x000fe4000f8e18ff */
[----:B------:R-:W-:Y:S02]  /*1960*/  USHF.L.U32 UR19, UR20, 0x7, URZ ;  /* 0x0000000714137899 */ /* 0x000fe400080006ff */
[----:B------:R-:W-:Y:S01]  /*1970*/  ULEA UR35, UR16, UR48, 0x6 ;  /* 0x0000003010237291 */ /* 0x000fe2000f8e30ff */
[----:B------:R-:W-:-:S04]  /*1980*/  UMOV UR14, URZ ;  /* 0x000000ff000e7c82 */ /* 0x000fc80008000000 */
[----:B------:R1:W2:Y:S01]  /*1990*/  SYNCS.PHASECHK.TRANS64.TRYWAIT P0, [UR4+0x20], R0 ;  /* 0x00002000ff0075a7 */ /* 0x0002a20008001104 */
[----:B------:R-:W-:Y:S06]  /*19a0*/  BRA.U !UP0, `(.L_x_25) ;  /* 0x0000000108f07547 */ /* 0x000fec000b800000 */
[----:B------:R-:W-:Y:S01]  /*19b0*/  UMOV UR15, URZ ;  /* 0x000000ff000f7c82 */ /* 0x000fe20008000000 */
[----:B------:R-:W-:-:S05]  /*19c0*/  UMOV UR4, UR21 ;  /* 0x0000001500047c82 */ /* 0x000fca0008000000 */
.L_x_31:
[----:B------:R-:W-:Y:S01]  /*19d0*/  ULEA UR33, UR4, UR13, 0x3 ;  /* 0x0000000d04217291 */ /* 0x000fe2000f8e18ff */
[----:B--2---:R-:W-:Y:S01]  /*19e0*/  @!P3 MOV R2, 0xc000 ;  /* 0x0000c0000002b802 */ /* 0x004fe20000000f00 */
[----:B--2-4-:R-:W-:Y:S10]  /*19f0*/  @P0 BRA `(.L_x_26) ;  /* 0x00000000000c0947 */ /* 0x014ff40003800000 */
[----:B------:R-:W-:-:S04]  /*1a00*/  SHF.L.U32 R3, R12, 0x1f, RZ ;  /* 0x0000001f0c037819 */ /* 0x000fc800000006ff */
[----:B------:R-:W2:Y:S02]  /*1a10*/  SYNCS.PHASECHK.TRANS64.TRYWAIT P0, [UR33+0x20], R3 ;  /* 0x00002003ff0075a7 */ /* 0x000ea40008001121 */
[----:B--2---:R-:W-:Y:S05]  /*1a20*/  @!P0 BRA `(.L_x_27) ;  /* 0x0000006800d08947 */ /* 0x004fea0003800000 */
.L_x_26:
[----:B------:R2:W-:Y:S01]  /*1a30*/  @!P3 SYNCS.ARRIVE.TRANS64 RZ, [UR33], R2 ;  /* 0x00000002ffffb9a7 */ /* 0x0005e20008000021 */
[----:B------:R-:W-:-:S04]  /*1a40*/  ULOP3.LUT UR5, UR29, 0x2, URZ, 0xfc, !UPT ;  /* 0x000000021d057892 */ /* 0x000fc8000f8efcff */
[----:B------:R-:W-:-:S09]  /*1a50*/  UISETP.NE.AND UP0, UPT, UR5, 0x2, UPT ;  /* 0x000000020500788c */ /* 0x000fd2000bf05270 */
[----:B------:R-:W-:Y:S05]  /*1a60*/  BRA.U UP0, `(.L_x_28) ;  /* 0x0000000100047547 */ /* 0x000fea000b800000 */
[----:B------:R-:W-:Y:S05]  /*1a70*/  BPT.TRAP 0x1 ;  /* 0x000000040000795c */ /* 0x000fea0000300000 */
.L_x_28:
[----:B------:R-:W-:Y:S04]  /*1a80*/  BSSY.RECONVERGENT B0, `(.L_x_29) ;  /* 0x0000003000007945 */ /* 0x000fe80003800200 */
[----:B------:R-:W-:Y:S05]  /*1a90*/  @P2 BRA `(.L_x_30) ;  /* 0x0000000000042947 */ /* 0x000fea0003800000 */
[----:B------:R-:W-:Y:S05]  /*1aa0*/  BPT.TRAP 0x1 ;  /* 0x000000040000795c */ /* 0x000fea0000300000 */
.L_x_30:
[----:B------:R-:W-:Y:S05]  /*1ab0*/  BSYNC.RECONVERGENT B0 ;  /* 0x0000000000007941 */ /* 0x000fea0003800200 */
.L_x_29:
[----:B------:R-:W-:Y:S02]  /*1ac0*/  UIADD3 UR5, UPT, UPT, UR4, 0x1, URZ ;  /* 0x0000000104057890 */ /* 0x000fe4000fffe0ff */
[----:B------:R-:W-:Y:S02]  /*1ad0*/  ULEA UR24, UR4, UR23, 0xc ;  /* 0x0000001704187291 */ /* 0x000fe4000f8e60ff */
[----:B------:R-:W-:Y:S02]  /*1ae0*/  UISETP.NE.AND UP0, UPT, UR5, 0x4, UPT ;  /* 0x000000040500788c */ /* 0x000fe4000bf05270 */
[----:B------:R-:W-:Y:S02]  /*1af0*/  ULEA UR8, UR4, UR13, 0xf ;  /* 0x0000000d04087291 */ /* 0x000fe4000f8e78ff */
[----:B------:R-:W-:Y:S02]  /*1b00*/  USEL UR6, URZ, 0x1, UP0 ;  /* 0x00000001ff067887 */ /* 0x000fe40008000000 */
[----:B------:R-:W-:-:S02]  /*1b10*/  USEL UR21, UR5, URZ, UP0 ;  /* 0x000000ff05157287 */ /* 0x000fc40008000000 */
[----:B------:R-:W-:Y:S02]  /*1b20*/  UIADD3 UR4, UP0, UPT, UR38, 0x180, URZ ;  /* 0x0000018026047890 */ /* 0x000fe4000ff1e0ff */
[----:B------:R-:W-:Y:S01]  /*1b30*/  ULEA UR5, UR21, UR13, 0x3 ;  /* 0x0000000d15057291 */ /* 0x000fe2000f8e18ff */
[----:B------:R-:W-:Y:S01]  /*1b40*/  LOP3.LUT R12, R12, UR6, RZ, 0x3c, !PT ;  /* 0x000000060c0c7c12 */ /* 0x000fe2000f8e3cff */
[----:B------:R-:W-:Y:S02]  /*1b50*/  USHF.L.U32 UR34, UR15, 0x6, URZ ;  /* 0x000000060f227899 */ /* 0x000fe400080006ff */
[----:B------:R-:W-:Y:S01]  /*1b60*/  UIADD3 UR6, UP1, UPT, UR38, 0x80, URZ ;  /* 0x0000008026067890 */ /* 0x000fe2000ff3e0ff */
[----:B-1----:R-:W-:Y:S01]  /*1b70*/  SHF.L.U32 R0, R12, 0x1f, RZ ;  /* 0x0000001f0c007819 */ /* 0x002fe200000006ff */
[----:B------:R-:W-:Y:S02]  /*1b80*/  ULEA UR24, UR24, UR13, 0x2 ;  /* 0x0000000d18187291 */ /* 0x000fe4000f8e10ff */
[----:B------:R-:W-:Y:S01]  /*1b90*/  UIADD3 UR15, UPT, UPT, UR15, 0x1, URZ ;  /* 0x000000010f0f7890 */ /* 0x000fe2000fffe0ff */
[----:B------:R3:W4:Y:S01]  /*1ba0*/  SYNCS.PHASECHK.TRANS64.TRYWAIT P0, [UR5+0x20], R0 ;  /* 0x00002000ff0075a7 */ /* 0x0007220008001105 */
[----:B------:R-:W-:-:S02]  /*1bb0*/  UIADD3.X UR5, UPT, UPT, URZ, UR39, URZ, UP0, !UPT ;  /* 0x00000027ff057290 */ /* 0x000fc400087fe4ff */
[----:B------:R-:W-:Y:S02]  /*1bc0*/  UIADD3.X UR7, UPT, UPT, URZ, UR39, URZ, UP1, !UPT ;  /* 0x00000027ff077290 */ /* 0x000fe40008ffe4ff */
[----:B------:R-:W-:Y:S02]  /*1bd0*/  UIADD3 UR32, UPT, UPT, UR24, 0x8800, URZ ;  /* 0x0000880018207890 */ /* 0x000fe4000fffe0ff */
[----:B------:R-:W-:Y:S02]  /*1be0*/  UISETP.NE.AND UP0, UPT, UR15, UR22, UPT ;  /* 0x000000160f00728c */ /* 0x000fe4000bf05270 */
[----:B------:R-:W-:Y:S02]  /*1bf0*/  UIADD3 UR26, UPT, UPT, UR34, 0x20, URZ ;  /* 0x00000020221a7890 */ /* 0x000fe4000fffe0ff */
[----:B------:R-:W-:Y:S02]  /*1c00*/  UIADD3 UR24, UPT, UPT, UR24, 0xa800, URZ ;  /* 0x0000a80018187890 */ /* 0x000fe4000fffe0ff */
[----:B------:R-:W-:-:S02]  /*1c10*/  UIADD3 UR16, UPT, UPT, UR8, 0x18800, URZ ;  /* 0x0001880008107890 */ /* 0x000fc4000fffe0ff */
[----:B------:R-:W-:Y:S01]  /*1c20*/  UIADD3 UR8, UPT, UPT, UR8, 0x1c800, URZ ;  /* 0x0001c80008087890 */ /* 0x000fe2000fffe0ff */
[----:B------:R-:W-:Y:S01]  /*1c30*/  UMOV UR10, 0x30000 ;  /* 0x00030000000a7882 */ /* 0x000fe20000000000 */
[----:B------:R-:W-:Y:S01]  /*1c40*/  UMOV UR30, 0x0 ;  /* 0x00000000001e7882 */ /* 0x000fe20000000000 */
[----:B------:R-:W-:Y:S01]  /*1c50*/  UMOV UR31, 0x10000000 ;  /* 0x10000000001f7882 */ /* 0x000fe20000000000 */
[----:B------:R-:W-:Y:S01]  /*1c60*/  UMOV UR25, UR33 ;  /* 0x0000002100197c82 */ /* 0x000fe20008000000 */
[----:B------:R-:W-:Y:S01]  /*1c70*/  UMOV UR27, UR35 ;  /* 0x00000023001b7c82 */ /* 0x000fe20008000000 */
[----:B------:R-:W-:Y:S01]  /*1c80*/  UMOV UR28, UR36 ;  /* 0x00000024001c7c82 */ /* 0x000fe20008000000 */
[----:B------:R-:W-:Y:S01]  /*1c90*/  UTMALDG.3D.MULTICAST [UR32], [UR6], UR10, desc[UR30] ;  /* 0x00001e20060073b4 */ /* 0x000fe2000801180a */
[----:B------:R-:W-:Y:S01]  /*1ca0*/  UMOV UR17, UR33 ;  /* 0x0000002100117c82 */ /* 0x000fe20008000000 */
[----:B------:R-:W-:Y:S01]  /*1cb0*/  UMOV UR20, UR36 ;  /* 0x0000002400147c82 */ /* 0x000fe20008000000 */
[----:B------:R-:W-:Y:S01]  /*1cc0*/  UMOV UR18, UR34 ;  /* 0x0000002200127c82 */ /* 0x000fe20008000000 */
[----:B------:R-:W-:Y:S01]  /*1cd0*/  UMOV UR11, UR19 ;  /* 0x00000013000b7c82 */ /* 0x000fe20008000000 */
[----:B------:R-:W-:Y:S01]  /*1ce0*/  UMOV UR12, UR36 ;  /* 0x00000024000c7c82 */ /* 0x000fe20008000000 */
[----:B------:R-:W-:Y:S01]  /*1cf0*/  UMOV UR9, UR33 ;  /* 0x0000002100097c82 */ /* 0x000fe20008000000 */
[----:B------:R-:W-:Y:S01]  /*1d00*/  UMOV UR14, UR22 ;  /* 0x00000016000e7c82 */ /* 0x000fe20008000000 */
[----:B------:R1:W-:Y:S01]  /*1d10*/  UTMALDG.3D.MULTICAST [UR24], [UR6], UR10, desc[UR30] ;  /* 0x00001e18060073b4 */ /* 0x0003e2000801180a */
[----:B------:R-:W-:Y:S01]  /*1d20*/  UTMALDG.3D [UR16], [UR4], desc[UR30] ;  /* 0x00001e10040075b4 */ /* 0x000fe20008011000 */
[----:B-1----:R-:W-:-:S02]  /*1d30*/  UMOV UR10, UR26 ;  /* 0x0000001a000a7c82 */ /* 0x002fc40008000000 */
[----:B------:R1:W-:Y:S02]  /*1d40*/  UTMALDG.3D [UR8], [UR4], desc[UR30] ;  /* 0x00001e08040075b4 */ /* 0x0003e40008011000 */
[----:B-1----:R-:W-:Y:S01]  /*1d50*/  UMOV UR4, UR21 ;  /* 0x0000001500047c82 */ /* 0x002fe20008000000 */
[----:B---3--:R-:W-:Y:S05]  /*1d60*/  BRA.U UP0, `(.L_x_31) ;  /* 0xfffffffd00187547 */ /* 0x008fea000b83ffff */
.L_x_25:
[----:B------:R-:W-:Y:S01]  /*1d70*/  ULEA UR4, UR21, UR13, 0x3 ;  /* 0x0000000d15047291 */ /* 0x000fe2000f8e18ff */
[----:B-1----:R-:W-:Y:S01]  /*1d80*/  SHF.L.U32 R0, R12, 0x1f, RZ ;  /* 0x0000001f0c007819 */ /* 0x002fe200000006ff */
[----:B------:R-:W-:Y:S01]  /*1d90*/  @!P1 SYNCS.ARRIVE.TRANS64.A1T0 RZ, [UR13+0x88], RZ ;  /* 0x000088ffffff99a7 */ /* 0x000fe2000810000d */
[----:B------:R-:W-:-:S06]  /*1da0*/  UISETP.GT.AND UP0, UPT, UR45, UR44, UPT ;  /* 0x0000002c2d00728c */ /* 0x000fcc000bf04270 */
[----:B--2-4-:R1:W2:Y:S03]  /*1db0*/  SYNCS.PHASECHK.TRANS64.TRYWAIT P0, [UR4+0x20], R0 ;  /* 0x00002000ff0075a7 */ /* 0x0142a60008001104 */
[----:B------:R-:W-:Y:S05]  /*1dc0*/  BRA.U !UP0, `(.L_x_32) ;  /* 0x0000000108ec7547 */ /* 0x000fea000b800000 */
[----:B------:R-:W-:Y:S01]  /*1dd0*/  UIADD3 UR15, UPT, UPT, UR46, UR14, URZ ;  /* 0x0000000e2e0f7290 */ /* 0x000fe2000fffe0ff */
[----:B------:R-:W-:-:S11]  /*1de0*/  UMOV UR4, UR21 ;  /* 0x0000001500047c82 */ /* 0x000fd60008000000 */
.L_x_38:
[----:B------:R-:W-:Y:S01]  /*1df0*/  ULEA UR33, UR4, UR13, 0x3 ;  /* 0x0000000d04217291 */ /* 0x000fe2000f8e18ff */
[----:B--2---:R-:W-:Y:S01]  /*1e00*/  @!P3 MOV R2, 0xc000 ;  /* 0x0000c0000002b802 */ /* 0x004fe20000000f00 */
[----:B--2-4-:R-:W-:Y:S10]  /*1e10*/  @P0 BRA `(.L_x_33) ;  /* 0x00000000000c0947 */ /* 0x014ff40003800000 */
[----:B------:R-:W-:-:S04]  /*1e20*/  SHF.L.U32 R3, R12, 0x1f, RZ ;  /* 0x0000001f0c037819 */ /* 0x000fc800000006ff */
[----:B------:R-:W2:Y:S02]  /*1e30*/  SYNCS.PHASECHK.TRANS64.TRYWAIT P0, [UR33+0x20], R3 ;  /* 0x00002003ff0075a7 */ /* 0x000ea40008001121 */
[----:B--2---:R-:W-:Y:S05]  /*1e40*/  @!P0 BRA `(.L_x_34) ;  /* 0x0000006400e08947 */ /* 0x004fea0003800000 */
.L_x_33:
[----:B------:R2:W-:Y:S01]  /*1e50*/  @!P3 SYNCS.ARRIVE.TRANS64 RZ, [UR33], R2 ;  /* 0x00000002ffffb9a7 */ /* 0x0005e20008000021 */
[----:B------:R-:W-:-:S04]  /*1e60*/  ULOP3.LUT UR5, UR29, 0x2, URZ, 0xfc, !UPT ;  /* 0x000000021d057892 */ /* 0x000fc8000f8efcff */
[----:B------:R-:W-:-:S09]  /*1e70*/  UISETP.NE.AND UP0, UPT, UR5, 0x2, UPT ;  /* 0x000000020500788c */ /* 0x000fd2000bf05270 */
[----:B------:R-:W-:Y:S05]  /*1e80*/  BRA.U UP0, `(.L_x_35) ;  /* 0x0000000100047547 */ /* 0x000fea000b800000 */
[----:B------:R-:W-:Y:S05]  /*1e90*/  BPT.TRAP 0x1 ;  /* 0x000000040000795c */ /* 0x000fea0000300000 */
.L_x_35:
[----:B------:R-:W-:Y:S04]  /*1ea0*/  BSSY.RECONVERGENT B0, `(.L_x_36) ;  /* 0x0000003000007945 */ /* 0x000fe80003800200 */
[----:B------:R-:W-:Y:S05]  /*1eb0*/  @P2 BRA `(.L_x_37) ;  /* 0x0000000000042947 */ /* 0x000fea0003800000 */
[----:B------:R-:W-:Y:S05]  /*1ec0*/  BPT.TRAP 0x1 ;  /* 0x000000040000795c */ /* 0x000fea0000300000 */
.L_x_37:
[----:B------:R-:W-:Y:S05]  /*1ed0*/  BSYNC.RECONVERGENT B0 ;  /* 0x0000000000007941 */ /* 0x000fea0003800200 */
.L_x_36:
        /* <DEDUP_REMOVED lines=42> */
.L_x_32:
[C---:B------:R-:W-:Y:S01]  /*2180*/  LEA R3, R11.reuse, UR13, 0x3 ;  /* 0x0000000d0b037c11 */ /* 0x040fe2000f8e18ff */
[----:B------:R-:W-:Y:S01]  /*2190*/  NOP ;  /* 0x0000000000007918 */ /* 0x000fe20000000000 */
[----:B-1----:R-:W-:Y:S02]  /*21a0*/  SHF.L.U32 R0, R10, 0x1f, RZ ;  /* 0x0000001f0a007819 */ /* 0x002fe400000006ff */
[----:B------:R-:W-:Y:S02]  /*21b0*/  LEA R4, R11, UR13, 0x4 ;  /* 0x0000000d0b047c11 */ /* 0x000fe4000f8e20ff */
[----:B--2-4-:R-:W1:Y:S02]  /*21c0*/  SYNCS.PHASECHK.TRANS64.TRYWAIT P0, [R3+URZ+0x90], R0 ;  /* 0x00009000030075a7 */ /* 0x014e6400080011ff */
[----:B-1----:R-:W-:Y:S05]  /*21d0*/  @!P0 BRA `(.L_x_39) ;  /* 0x0000006400148947 */ /* 0x002fea0003800000 */
.L_x_141:
[----:B------:R-:W2:Y:S01]  /*21e0*/  LDS.128 R4, [R4+0x120] ;  /* 0x0001200004047984 */ /* 0x000ea20000000c00 */
[----:B------:R-:W-:Y:S01]  /*21f0*/  UISETP.GE.AND UP0, UPT, UR42, 0x1, UPT ;  /* 0x000000012a00788c */ /* 0x000fe2000bf06270 */
[----:B------:R-:W-:Y:S01]  /*2200*/  @!PT LDS RZ, [RZ] ;  /* 0x00000000fffff984 */ /* 0x000fe20000000800 */
[----:B------:R-:W-:Y:S01]  /*2210*/  @!PT LDS RZ, [RZ] ;  /* 0x00000000fffff984 */ /* 0x000fe20000000800 */
[----:B------:R-:W-:Y:S01]  /*2220*/  @!PT LDS RZ, [RZ] ;  /* 0x00000000fffff984 */ /* 0x000fe20000000800 */
[----:B------:R-:W-:Y:S01]  /*2230*/  @!PT LDS RZ, [RZ] ;  /* 0x00000000fffff984 */ /* 0x000fe20000000800 */
[----:B------:R3:W-:Y:S06]  /*2240*/  MEMBAR.ALL.CTA ;  /* 0x0000000000007992 */ /* 0x0007ec0000008000 */
[----:B---3--:R-:W3:Y:S01]  /*2250*/  FENCE.VIEW.ASYNC.S ;  /* 0x00000000000073c6 */ /* 0x008ee20000000000 */
[----:B--2---:R-:W-:-:S13]  /*2260*/  LOP3.LUT P0, RZ, R6, 0x1, RZ, 0xc0, !PT ;  /* 0x0000000106ff7812 */ /* 0x004fda000780c0ff */
[----:B---3--:R-:W-:Y:S01]  /*2270*/  VOTEU.ANY UP1, P0 ;  /* 0x0000000000ff7886 */ /* 0x008fe20000020100 */
[----:B------:R-:W-:-:S13]  /*2280*/  PLOP3.LUT P0, PT, PT, PT, UP1, 0x80, 0x8 ;  /* 0x000000000008781c */ /* 0x000fda0003f0f018 */
[----:B-1----:R-:W-:Y:S02]  /*2290*/  @P0 LOP3.LUT R0, R5, 0xffff, RZ, 0xc0, !PT ;  /* 0x0000ffff05000812 */ /* 0x002fe400078ec0ff */
[----:B------:R-:W-:Y:S02]  /*22a0*/  @P0 MOV R2, R4 ;  /* 0x0000000400020202 */ /* 0x000fe40000000f00 */
[----:B------:R-:W-:Y:S01]  /*22b0*/  @P0 R2UR UR5, R0 ;  /* 0x00000000000502ca */ /* 0x000fe200000e0000 */
[----:B------:R-:W-:Y:S01]  /*22c0*/  VIADD R0, R3, 0xa0 ;  /* 0x000000a003007836 */ /* 0x000fe20000000000 */
[----:B------:R-:W-:Y:S02]  /*22d0*/  @P0 SHF.R.U32.HI R4, RZ, 0x10, R5 ;  /* 0x00000010ff040819 */ /* 0x000fe40000011605 */
[----:B------:R-:W-:Y:S02]  /*22e0*/  @P0 R2UR UR6, R2 ;  /* 0x00000000020602ca */ /* 0x000fe400000e0000 */
[----:B------:R-:W-:-:S02]  /*22f0*/  PRMT R0, RZ, 0x654, R0 ;  /* 0x00000654ff007816 */ /* 0x000fc40000000000 */
[----:B------:R-:W-:Y:S02]  /*2300*/  @P0 R2UR UR4, R4 ;  /* 0x00000000040402ca */ /* 0x000fe400000e0000 */
[----:B------:R1:W-:Y:S03]  /*2310*/  SYNCS.ARRIVE.TRANS64.RED.A1T0 RZ, [R0+URZ], RZ ;  /* 0x000000ff00ff79a7 */ /* 0x0003e600081004ff */
[----:B------:R-:W-:-:S04]  /*2320*/  @UP1 UMOV UR37, UR5 ;  /* 0x0000000500251c82 */ /* 0x000fc80008000000 */
[----:B------:R-:W-:-:S04]  /*2330*/  @UP1 UMOV UR40, UR6 ;  /* 0x0000000600281c82 */ /* 0x000fc80008000000 */
[----:B------:R-:W-:Y:S01]  /*2340*/  @UP1 UMOV UR36, UR4 ;  /* 0x0000000400241c82 */ /* 0x000fe20008000000 */
[----:B------:R-:W-:Y:S05]  /*2350*/  BRA.U !UP0, `(.L_x_40) ;  /* 0x0000000108d47547 */ /* 0x000fea000b800000 */
[----:B------:R-:W2:Y:S01]  /*2360*/  LDCU.128 UR16, c[0x0][0xb10] ;  /* 0x00016200ff1077ac */ /* 0x000ea20008000c00 */
[----:B------:R-:W3:Y:S01]  /*2370*/  LDCU UR12, c[0x0][0xb20] ;  /* 0x00016400ff0c77ac */ /* 0x000ee20008000800 */
[----:B------:R-:W4:Y:S01]  /*2380*/  LDCU UR20, c[0x0][0xb0c] ;  /* 0x00016180ff1477ac */ /* 0x000f220008000800 */
[----:B------:R-:W1:Y:S01]  /*2390*/  LDCU.64 UR8, c[0x0][0xb28] ;  /* 0x00016500ff0877ac */ /* 0x000e620008000a00 */
[----:B------:R-:W-:Y:S02]  /*23a0*/  UISETP.NE.AND UP3, UPT, UR42, 0x1, UPT ;  /* 0x000000012a00788c */ /* 0x000fe4000bf65270 */
[----:B--2---:R-:W-:Y:S02]  /*23b0*/  UIMAD.WIDE.U32 UR6, UR41, UR19, URZ ;  /* 0x00000013290672a5 */ /* 0x004fe4000f8e00ff */
[----:B------:R-:W-:Y:S02]  /*23c0*/  UIMAD.WIDE.U32 UR4, UR43, UR16, URZ ;  /* 0x000000102b0472a5 */ /* 0x000fe4000f8e00ff */
[----:B------:R-:W-:-:S02]  /*23d0*/  UISETP.NE.AND UP0, UPT, UR18, 0x1, UPT ;  /* 0x000000011200788c */ /* 0x000fc4000bf05270 */
[----:B------:R-:W-:Y:S01]  /*23e0*/  UIMAD.WIDE.U32 UR24, UR37, UR19, URZ ;  /* 0x00000013251872a5 */ /* 0x000fe2000f8e00ff */
[----:B------:R-:W-:Y:S02]  /*23f0*/  UMOV UR6, UR7 ;  /* 0x0000000700067c82 */ /* 0x000fe40008000000 */
[----:B------:R-:W-:Y:S01]  /*2400*/  UMOV UR4, UR5 ;  /* 0x0000000500047c82 */ /* 0x000fe20008000000 */
[----:B---3--:R-:W-:Y:S02]  /*2410*/  USHF.R.U32.HI UR6, URZ, UR12, UR6 ;  /* 0x0000000cff067299 */ /* 0x008fe40008011606 */
[----:B----4-:R-:W-:Y:S02]  /*2420*/  UISETP.NE.AND UP2, UPT, UR20, 0x1, UPT ;  /* 0x000000011400788c */ /* 0x010fe4000bf45270 */
[----:B------:R-:W-:Y:S02]  /*2430*/  USHF.R.U32.HI UR4, URZ, UR17, UR4 ;  /* 0x00000011ff047299 */ /* 0x000fe40008011604 */
[----:B------:R-:W-:-:S02]  /*2440*/  USEL UR5, UR41, UR6, !UP0 ;  /* 0x0000000629057287 */ /* 0x000fc4000c000000 */
[----:B------:R-:W-:Y:S02]  /*2450*/  USEL UR6, UR43, UR4, !UP2 ;  /* 0x000000042b067287 */ /* 0x000fe4000d000000 */
[----:B-1----:R-:W-:Y:S01]  /*2460*/  UIMAD.WIDE.U32 UR10, UR5, UR8, URZ ;  /* 0x00000008050a72a5 */ /* 0x002fe2000f8e00ff */
[----:B------:R-:W-:Y:S01]  /*2470*/  UMOV UR4, UR25 ;  /* 0x0000001900047c82 */ /* 0x000fe20008000000 */
[----:B------:R-:W-:Y:S02]  /*2480*/  UIMAD.WIDE.U32 UR14, UR40, UR16, URZ ;  /* 0x00000010280e72a5 */ /* 0x000fe4000f8e00ff */
[----:B------:R-:W-:-:S03]  /*2490*/  UIMAD.WIDE.U32 UR24, UR6, UR8, URZ ;  /* 0x00000008061872a5 */ /* 0x000fc6000f8e00ff */
[----:B------:R-:W-:Y:S01]  /*24a0*/  UMOV UR10, UR11 ;  /* 0x0000000b000a7c82 */ /* 0x000fe20008000000 */
[----:B------:R-:W-:Y:S02]  /*24b0*/  USHF.R.U32.HI UR4, URZ, UR12, UR4 ;  /* 0x0000000cff047299 */ /* 0x000fe40008011604 */
[----:B------:R-:W-:Y:S01]  /*24c0*/  @UP3 USHF.R.U32.HI UR5, URZ, UR9, UR10 ;  /* 0x00000009ff053299 */ /* 0x000fe2000801160a */
[----:B------:R-:W-:Y:S01]  /*24d0*/  UMOV UR14, UR15 ;  /* 0x0000000f000e7c82 */ /* 0x000fe20008000000 */
[----:B------:R-:W-:Y:S01]  /*24e0*/  UMOV UR24, UR25 ;  /* 0x0000001900187c82 */ /* 0x000fe20008000000 */
[----:B------:R-:W-:Y:S02]  /*24f0*/  USHF.R.U32.HI UR17, URZ, UR17, UR14 ;  /* 0x00000011ff117299 */ /* 0x000fe4000801160e */
[----:B------:R-:W-:Y:S02]  /*2500*/  USEL UR4, UR37, UR4, !UP0 ;  /* 0x0000000425047287 */ /* 0x000fe4000c000000 */
[----:B------:R-:W-:-:S02]  /*2510*/  @UP3 USHF.R.U32.HI UR6, URZ, UR9, UR24 ;  /* 0x00000009ff063299 */ /* 0x000fc40008011618 */
[----:B------:R-:W-:Y:S02]  /*2520*/  UIMAD UR7, UR42, UR5, URZ ;  /* 0x000000052a0772a4 */ /* 0x000fe4000f8e02ff */
[----:B------:R-:W-:Y:S02]  /*2530*/  USEL UR5, UR40, UR17, !UP2 ;  /* 0x0000001128057287 */ /* 0x000fe4000d000000 */
[----:B------:R-:W-:Y:S02]  /*2540*/  UIMAD UR10, UR42, UR6, URZ ;  /* 0x000000062a0a72a4 */ /* 0x000fe4000f8e02ff */
[----:B------:R-:W-:Y:S02]  /*2550*/  UISETP.GE.AND UP0, UPT, UR4, UR7, UPT ;  /* 0x000000070400728c */ /* 0x000fe4000bf06270 */
[----:B------:R-:W-:Y:S02]  /*2560*/  UIMAD.WIDE.U32 UR14, UR4, UR8, URZ ;  /* 0x00000008040e72a5 */ /* 0x000fe4000f8e00ff */
[----:B------:R-:W-:-:S02]  /*2570*/  UISETP.GE.OR UP0, UPT, UR5, UR10, UP0 ;  /* 0x0000000a0500728c */ /* 0x000fc40008706670 */
        /* <DEDUP_REMOVED lines=19> */
.L_x_40:
[----:B------:R-:W2:Y:S02]  /*26b0*/  LDCU UR4, c[0x0][0xb30] ;  /* 0x00016600ff0477ac */ /* 0x000ea40008000800 */
[----:B--2---:R-:W-:-:S09]  /*26c0*/  UISETP.NE.AND UP0, UPT, UR4, 0x1, UPT ;  /* 0x000000010400788c */ /* 0x004fd2000bf05270 */
[----:B------:R-:W-:Y:S05]  /*26d0*/  BRA.U UP0, `(.L_x_41) ;  /* 0x0000000100447547 */ /* 0x000fea000b800000 */
[----:B------:R-:W2:Y:S01]  /*26e0*/  LDCU.128 UR8, c[0x0][0xb10] ;  /* 0x00016200ff0877ac */ /* 0x000ea20008000c00 */
[----:B------:R-:W3:Y:S01]  /*26f0*/  LDCU UR12, c[0x0][0xb0c] ;  /* 0x00016180ff0c77ac */ /* 0x000ee20008000800 */
[----:B------:R-:W4:Y:S01]  /*2700*/  LDCU UR14, c[0x0][0xb20] ;  /* 0x00016400ff0e77ac */ /* 0x000f220008000800 */
[----:B--2---:R-:W-:Y:S02]  /*2710*/  UIMAD.WIDE.U32 UR6, UR40, UR8, URZ ;  /* 0x00000008280672a5 */ /* 0x004fe4000f8e00ff */
[----:B------:R-:W-:Y:S02]  /*2720*/  UIMAD.WIDE.U32 UR4, UR37, UR11, URZ ;  /* 0x0000000b250472a5 */ /* 0x000fe4000f8e00ff */
[----:B---3--:R-:W-:Y:S02]  /*2730*/  UISETP.NE.AND UP2, UPT, UR12, 0x1, UPT ;  /* 0x000000010c00788c */ /* 0x008fe4000bf45270 */
[----:B------:R-:W-:Y:S01]  /*2740*/  UISETP.NE.AND UP0, UPT, UR10, 0x1, UPT ;  /* 0x000000010a00788c */ /* 0x000fe2000bf05270 */
[----:B------:R-:W-:-:S02]  /*2750*/  UMOV UR6, UR7 ;  /* 0x0000000700067c82 */ /* 0x000fc40008000000 */
[----:B------:R-:W-:Y:S01]  /*2760*/  UMOV UR4, UR5 ;  /* 0x0000000500047c82 */ /* 0x000fe20008000000 */
[----:B------:R-:W-:Y:S02]  /*2770*/  USHF.R.U32.HI UR9, URZ, UR9, UR6 ;  /* 0x00000009ff097299 */ /* 0x000fe40008011606 */
[----:B----4-:R-:W-:Y:S02]  /*2780*/  USHF.R.U32.HI UR4, URZ, UR14, UR4 ;  /* 0x0000000eff047299 */ /* 0x010fe40008011604 */
[----:B------:R-:W-:Y:S02]  /*2790*/  USEL UR5, UR40, UR9, !UP2 ;  /* 0x0000000928057287 */ /* 0x000fe4000d000000 */
[----:B------:R-:W-:-:S04]  /*27a0*/  USEL UR4, UR37, UR4, !UP0 ;  /* 0x0000000425047287 */ /* 0x000fc8000c000000 */
[----:B------:R-:W-:Y:S02]  /*27b0*/  UIADD3 UR6, UPT, UPT, UR5, -UR4, URZ ;  /* 0x8000000405067290 */ /* 0x000fe4000fffe0ff */
[----:B------:R-:W-:Y:S02]  /*27c0*/  UIADD3 UR4, UPT, UPT, -UR5, UR4, URZ ;  /* 0x0000000405047290 */ /* 0x000fe4000fffe1ff */
[----:B------:R-:W-:Y:S02]  /*27d0*/  UIMAD UR37, UR6, UR10, UR37 ;  /* 0x0000000a062572a4 */ /* 0x000fe4000f8e0225 */
[----:B------:R-:W-:-:S12]  /*27e0*/  UIMAD UR40, UR4, UR12, UR40 ;  /* 0x0000000c042872a4 */ /* 0x000fd8000f8e0228 */
.L_x_41:
[----:B------:R-:W-:Y:S01]  /*27f0*/  VIADD R11, R11, 0x1 ;  /* 0x000000010b0b7836 */ /* 0x000fe20000000000 */
[----:B------:R-:W-:Y:S01]  /*2800*/  R2UR UR4, R54 ;  /* 0x00000000360472ca */ /* 0x000fe200000e0000 */
[----:B------:R-:W-:Y:S01]  /*2810*/  UIADD3 UR20, UPT, UPT, UR37, UR63, URZ ;  /* 0x0000003f25147290 */ /* 0x000fe2000fffe0ff */
[----:B------:R-:W-:Y:S02]  /*2820*/  PLOP3.LUT P1, PT, PT, PT, PT, 0x80, 0x8 ;  /* 0x000000000008781c */ /* 0x000fe40003f2f070 */
[----:B------:R-:W-:-:S04]  /*2830*/  ISETP.NE.AND P0, PT, R11, 0x2, PT ;  /* 0x000000020b00780c */ /* 0x000fc80003f05270 */
[----:B-1----:R-:W-:Y:S02]  /*2840*/  SEL R0, RZ, 0x1, P0 ;  /* 0x00000001ff007807 */ /* 0x002fe40000000000 */
[----:B------:R-:W-:Y:S02]  /*2850*/  SEL R11, R11, RZ, P0 ;  /* 0x000000ff0b0b7207 */ /* 0x000fe40000000000 */
[----:B------:R-:W-:Y:S01]  /*2860*/  LOP3.LUT R10, R10, R0, RZ, 0x3c, !PT ;  /* 0x000000000a0a7212 */ /* 0x000fe200078e3cff */
[----:B------:R-:W-:Y:S01]  /*2870*/  UIADD3 UR16, UPT, UPT, UR40, UR4, URZ ;  /* 0x0000000428107290 */ /* 0x000fe2000fffe0ff */
[----:B------:R-:W-:Y:S11]  /*2880*/  BRA.U UP1, `(.L_x_42) ;  /* 0xffffffed01e07547 */ /* 0x000ff6000b83ffff */
[----:B------:R-:W-:Y:S01]  /*2890*/  UIADD3 UR13, UPT, UPT, UR13, 0x20, URZ ;  /* 0x000000200d0d7890 */ /* 0x000fe2000fffe0ff */
[----:B------:R-:W-:-:S03]  /*28a0*/  SHF.L.U32 R2, R12, 0x1f, RZ ;  /* 0x0000001f0c027819 */ /* 0x000fc600000006ff */
[----:B------:R-:W-:-:S09]  /*28b0*/  ULEA UR4, UR21, UR13, 0x3 ;  /* 0x0000000d15047291 */ /* 0x000fd2000f8e18ff */
[----:B------:R-:W1:Y:S02]  /*28c0*/  SYNCS.PHASECHK.TRANS64.TRYWAIT P0, [UR4], R2 ;  /* 0x00000002ff0075a7 */ /* 0x000e640008001104 */
[----:B-1----:R-:W-:Y:S05]  /*28d0*/  @!P0 BRA `(.L_x_43) ;  /* 0x0000005c00688947 */ /* 0x002fea0003800000 */
.L_x_143:
[----:B------:R-:W-:-:S04]  /*28e0*/  UIADD3 UR4, UPT, UPT, UR21, 0x1, URZ ;  /* 0x0000000115047890 */ /* 0x000fc8000fffe0ff */
[----:B------:R-:W-:-:S04]  /*28f0*/  UISETP.NE.AND UP0, UPT, UR4, 0x4, UPT ;  /* 0x000000040400788c */ /* 0x000fc8000bf05270 */
[----:B------:R-:W-:Y:S02]  /*2900*/  USEL UR6, URZ, 0x1, UP0 ;  /* 0x00000001ff067887 */ /* 0x000fe40008000000 */
[----:B------:R-:W-:-:S04]  /*2910*/  USEL UR4, UR4, URZ, UP0 ;  /* 0x000000ff04047287 */ /* 0x000fc80008000000 */
[----:B------:R-:W-:Y:S01]  /*2920*/  ULEA UR5, UR4, UR13, 0x3 ;  /* 0x0000000d04057291 */ /* 0x000fe2000f8e18ff */
[----:B-1----:R-:W-:-:S04]  /*2930*/  LOP3.LUT R2, R12, UR6, RZ, 0x3c, !PT ;  /* 0x000000060c027c12 */ /* 0x002fc8000f8e3cff */
[----:B------:R-:W-:-:S04]  /*2940*/  SHF.L.U32 R3, R2, 0x1f, RZ ;  /* 0x0000001f02037819 */ /* 0x000fc800000006ff */
[----:B------:R-:W1:Y:S02]  /*2950*/  SYNCS.PHASECHK.TRANS64.TRYWAIT P0, [UR5], R3 ;  /* 0x00000003ff0075a7 */ /* 0x000e640008001105 */
[----:B-1----:R-:W-:Y:S05]  /*2960*/  @!P0 BRA `(.L_x_44) ;  /* 0x0000005c005c8947 */ /* 0x002fea0003800000 */
.L_x_145:
[----:B------:R-:W-:-:S04]  /*2970*/  UIADD3 UR4, UPT, UPT, UR4, 0x1, URZ ;  /* 0x0000000104047890 */ /* 0x000fc8000fffe0ff */
[----:B------:R-:W-:-:S04]  /*2980*/  UISETP.NE.AND UP0, UPT, UR4, 0x4, UPT ;  /* 0x000000040400788c */ /* 0x000fc8000bf05270 */
[----:B------:R-:W-:Y:S02]  /*2990*/  USEL UR6, URZ, 0x1, UP0 ;  /* 0x00000001ff067887 */ /* 0x000fe40008000000 */
[----:B------:R-:W-:-:S04]  /*29a0*/  USEL UR4, UR4, URZ, UP0 ;  /* 0x000000ff04047287 */ /* 0x000fc80008000000 */
[----:B------:R-:W-:Y:S01]  /*29b0*/  ULEA UR5, UR4, UR13, 0x3 ;  /* 0x0000000d04057291 */ /* 0x000fe2000f8e18ff */
[----:B------:R-:W-:-:S04]  /*29c0*/  LOP3.LUT R2, R2, UR6, RZ, 0x3c, !PT ;  /* 0x0000000602027c12 */ /* 0x000fc8000f8e3cff */
[----:B-1----:R-:W-:-:S04]  /*29d0*/  SHF.L.U32 R3, R2, 0x1f, RZ ;  /* 0x0000001f02037819 */ /* 0x002fc800000006ff */
[----:B------:R-:W1:Y:S02]  /*29e0*/  SYNCS.PHASECHK.TRANS64.TRYWAIT P0, [UR5], R3 ;  /* 0x00000003ff0075a7 */ /* 0x000e640008001105 */
[----:B-1----:R-:W-:Y:S05]  /*29f0*/  @!P0 BRA `(.L_x_45) ;  /* 0x0000005c00508947 */ /* 0x002fea0003800000 */
.L_x_147:
[----:B------:R-:W-:-:S04]  /*2a00*/  UIADD3 UR4, UPT, UPT, UR4, 0x1, URZ ;  /* 0x0000000104047890 */ /* 0x000fc8000fffe0ff */
[----:B------:R-:W-:-:S04]  /*2a10*/  UISETP.NE.AND UP0, UPT, UR4, 0x4, UPT ;  /* 0x000000040400788c */ /* 0x000fc8000bf05270 */
[----:B------:R-:W-:Y:S02]  /*2a20*/  USEL UR5, URZ, 0x1, UP0 ;  /* 0x00000001ff057887 */ /* 0x000fe40008000000 */
[----:B------:R-:W-:-:S04]  /*2a30*/  USEL UR4, UR4, URZ, UP0 ;  /* 0x000000ff04047287 */ /* 0x000fc80008000000 */
[----:B------:R-:W-:Y:S01]  /*2a40*/  ULEA UR4, UR4, UR13, 0x3 ;  /* 0x0000000d04047291 */ /* 0x000fe2000f8e18ff */
[----:B------:R-:W-:-:S04]  /*2a50*/  LOP3.LUT R2, R2, UR5, RZ, 0x3c, !PT ;  /* 0x0000000502027c12 */ /* 0x000fc8000f8e3cff */
[----:B------:R-:W-:Y:S01]  /*2a60*/  SHF.L.U32 R2, R2, 0x1f, RZ ;  /* 0x0000001f02027819 */ /* 0x000fe200000006ff */
[----:B-1----:R-:W-:-:S07]  /*2a70*/  IMAD.U32 R0, RZ, RZ, UR4 ;  /* 0x00000004ff007e24 */ /* 0x002fce000f8e00ff */
.L_x_46:
[----:B-1----:R1:W2:Y:S02]  /*2a80*/  SYNCS.PHASECHK.TRANS64.TRYWAIT P0, [R0+URZ], R2 ;  /* 0x00000002000075a7 */ /* 0x0022a400080011ff */
[----:B--2---:R-:W-:Y:S05]  /*2a90*/  @!P0 NANOSLEEP.SYNCS 0x989680 ;  /* 0x009896800000895d */ /* 0x004fea0003900000 */
[----:B------:R-:W2:Y:S02]  /*2aa0*/  @!P0 SYNCS.PHASECHK.TRANS64 P0, [R0+URZ], R2 ;  /* 0x00000002000085a7 */ /* 0x000ea400080010ff */
[----:B--2---:R-:W-:Y:S05]  /*2ab0*/  @P0 EXIT ;  /* 0x000000000000094d */ /* 0x004fea0003800000 */
[----:B------:R-:W-:Y:S05]  /*2ac0*/  BRA `(.L_x_46) ;  /* 0xfffffffc00ec7947 */ /* 0x000fea000383ffff */
.L_x_22:
[----:B------:R-:W-:-:S04]  /*2ad0*/  UISETP.NE.AND UP0, UPT, UR47, URZ, UPT ;  /* 0x000000ff2f00728c */ /* 0x000fc8000bf05270 */
[----:B------:R-:W-:-:S09]  /*2ae0*/  UISETP.NE.OR UP0, UPT, UR17, 0x1, UP0 ;  /* 0x000000011100788c */ /* 0x000fd20008705670 */
[----:B------:R-:W-:Y:S05]  /*2af0*/  BRA.U UP0, `(.L_x_47) ;  /* 0x0000000500487547 */ /* 0x000fea000b800000 */
[----:B------:R-:W-:Y:S01]  /*2b00*/  ISETP.GE.U32.AND P2, PT, R0, 0x2, PT ;  /* 0x000000020000780c */ /* 0x000fe20003f46070 */
[----:B------:R-:W-:Y:S01]  /*2b10*/  IMAD.MOV.U32 R12, RZ, RZ, 0x1 ;  /* 0x00000001ff0c7424 */ /* 0x000fe200078e00ff */
[----:B------:R-:W-:Y:S02]  /*2b20*/  CS2R R10, SRZ ;  /* 0x00000000000a7805 */ /* 0x000fe4000001ff00 */
[----:B------:R-:W-:Y:S01]  /*2b30*/  CS2R R8, SRZ ;  /* 0x0000000000087805 */ /* 0x000fe2000001ff00 */
[----:B------:R-:W-:Y:S01]  /*2b40*/  UMOV UR6, 0x400 ;  /* 0x0000040000067882 */ /* 0x000fe20000000000 */
[----:B------:R-:W-:Y:S01]  /*2b50*/  UMOV UR5, URZ ;  /* 0x000000ff00057c82 */ /* 0x000fe20008000000 */
[----:B------:R-:W-:-:S12]  /*2b60*/  ULEA UR6, UR47, UR6, 0x18 ;  /* 0x000000062f067291 */ /* 0x000fd8000f8ec0ff */
.L_x_51:
[----:B------:R-:W-:Y:S02]  /*2b70*/  LEA R2, R8, UR6, 0x3 ;  /* 0x0000000608027c11 */ /* 0x000fe4000f8e18ff */
[----:B------:R-:W-:-:S03]  /*2b80*/  SHF.L.U32 R4, R9, 0x1f, RZ ;  /* 0x0000001f09047819 */ /* 0x000fc600000006ff */
[----:B------:R-:W-:Y:S01]  /*2b90*/  VIADD R5, R2, 0x100 ;  /* 0x0000010002057836 */ /* 0x000fe20000000000 */
[----:B------:R-:W1:Y:S02]  /*2ba0*/  SYNCS.PHASECHK.TRANS64.TRYWAIT P0, [R2+URZ+0xf0], R4 ;  /* 0x0000f004020075a7 */ /* 0x000e6400080011ff */
[----:B-1----:R-:W-:Y:S05]  /*2bb0*/  @!P0 BRA `(.L_x_48) ;  /* 0x0000005800f88947 */ /* 0x002fea0003800000 */
.L_x_148:
[----:B------:R-:W-:Y:S01]  /*2bc0*/  ULEA UR4, UR5, UR6, 0x3 ;  /* 0x0000000605047291 */ /* 0x000fe2000f8e18ff */
[----:B-1----:R-:W-:Y:S01]  /*2bd0*/  PRMT R2, RZ, 0x654, R5 ;  /* 0x00000654ff027816 */ /* 0x002fe20000000005 */
[----:B------:R-:W-:Y:S01]  /*2be0*/  @!P2 IMAD.MOV.U32 R4, RZ, RZ, 0x10 ;  /* 0x00000010ff04a424 */ /* 0x000fe200078e00ff */
[----:B------:R-:W-:Y:S01]  /*2bf0*/  SHF.L.U32 R5, R12, 0x1f, RZ ;  /* 0x0000001f0c057819 */ /* 0x000fe200000006ff */
[----:B------:R-:W-:Y:S01]  /*2c00*/  UIADD3 UR7, UPT, UPT, UR4, 0x90, URZ ;  /* 0x0000009004077890 */ /* 0x000fe2000fffe0ff */
[----:B------:R1:W-:Y:S05]  /*2c10*/  SYNCS.ARRIVE.TRANS64.RED.A1T0 RZ, [R2+URZ], RZ ;  /* 0x000000ff02ff79a7 */ /* 0x0003ea00081004ff */
[----:B------:R-:W-:Y:S01]  /*2c20*/  IMAD.U32 R6, RZ, RZ, UR7 ;  /* 0x00000007ff067e24 */ /* 0x000fe2000f8e00ff */
[----:B------:R-:W2:Y:S04]  /*2c30*/  SYNCS.PHASECHK.TRANS64.TRYWAIT P0, [UR4+0xa0], R5 ;  /* 0x0000a005ff0075a7 */ /* 0x000ea80008001104 */
[----:B------:R-:W-:Y:S01]  /*2c40*/  PRMT R6, R0, 0x654, R6 ;  /* 0x0000065400067816 */ /* 0x000fe20000000006 */
[----:B-12---:R-:W-:Y:S06]  /*2c50*/  @!P0 BRA `(.L_x_49) ;  /* 0x0000005800e48947 */ /* 0x006fec0003800000 */
.L_x_150:
[----:B------:R-:W-:Y:S01]  /*2c60*/  ULEA UR8, UR5, UR6, 0x4 ;  /* 0x0000000605087291 */ /* 0x000fe2000f8e20ff */
[----:B------:R-:W-:Y:S01]  /*2c70*/  SEL R3, R6, R3, !P2 ;  /* 0x0000000306037207 */ /* 0x000fe20005000000 */
[----:B------:R-:W-:Y:S01]  /*2c80*/  UIADD3 UR9, UPT, UPT, UR4, 0x90, URZ ;  /* 0x0000009004097890 */ /* 0x000fe2000fffe0ff */
[----:B-1----:R-:W-:Y:S01]  /*2c90*/  LEA R2, R11, UR6, 0x3 ;  /* 0x000000060b027c11 */ /* 0x002fe2000f8e18ff */
[----:B------:R-:W-:Y:S01]  /*2ca0*/  UIADD3 UR8, UPT, UPT, UR8, 0x120, URZ ;  /* 0x0000012008087890 */ /* 0x000fe2000fffe0ff */
[----:B------:R1:W-:Y:S01]  /*2cb0*/  @!P2 SYNCS.ARRIVE.TRANS64.RED RZ, [R3+URZ], R4 ;  /* 0x0000000403ffa9a7 */ /* 0x0003e200080004ff */
[----:B------:R-:W-:Y:S01]  /*2cc0*/  UIADD3 UR4, UPT, UPT, UR5, 0x1, URZ ;  /* 0x0000000105047890 */ /* 0x000fe2000fffe0ff */
[----:B------:R-:W-:-:S03]  /*2cd0*/  VIADD R8, R8, 0x1 ;  /* 0x0000000108087836 */ /* 0x000fc60000000000 */
[----:B------:R-:W-:Y:S02]  /*2ce0*/  UISETP.NE.AND UP0, UPT, UR4, 0x2, UPT ;  /* 0x000000020400788c */ /* 0x000fe4000bf05270 */
[----:B------:R-:W-:Y:S01]  /*2cf0*/  ISETP.NE.AND P0, PT, R8, 0x2, PT ;  /* 0x000000020800780c */ /* 0x000fe20003f05270 */
[----:B------:R-:W-:Y:S06]  /*2d00*/  UGETNEXTWORKID.BROADCAST [UR8], [UR9] ;  /* 0x00000000080073ca */ /* 0x000fec0008000100 */
[----:B------:R-:W-:Y:S02]  /*2d10*/  USEL UR7, URZ, 0x1, UP0 ;  /* 0x00000001ff077887 */ /* 0x000fe40008000000 */
[----:B------:R-:W-:-:S04]  /*2d20*/  USEL UR5, UR4, URZ, UP0 ;  /* 0x000000ff04057287 */ /* 0x000fc80008000000 */
[----:B------:R-:W-:Y:S02]  /*2d30*/  LOP3.LUT R12, R12, UR7, RZ, 0x3c, !PT ;  /* 0x000000070c0c7c12 */ /* 0x000fe4000f8e3cff */
[----:B-1----:R-:W-:-:S04]  /*2d40*/  SHF.L.U32 R4, R10, 0x1f, RZ ;  /* 0x0000001f0a047819 */ /* 0x002fc800000006ff */
[----:B------:R-:W1:Y:S02]  /*2d50*/  SYNCS.PHASECHK.TRANS64.TRYWAIT P1, [R2+URZ+0x90], R4 ;  /* 0x00009004020075a7 */ /* 0x000e6400080211ff */
[----:B-1----:R-:W-:Y:S05]  /*2d60*/  @!P1 BRA `(.L_x_50) ;  /* 0x0000005800b89947 */ /* 0x002fea0003800000 */
.L_x_151:
[C---:B-1----:R-:W-:Y:S01]  /*2d70*/  LEA R4, R11.reuse, UR6, 0x4 ;  /* 0x000000060b047c11 */ /* 0x042fe2000f8e20ff */
[----:B------:R-:W-:Y:S01]  /*2d80*/  VIADD R2, R2, 0xa0 ;  /* 0x000000a002027836 */ /* 0x000fe20000000000 */
[----:B------:R-:W-:Y:S01]  /*2d90*/  SEL R8, R8, RZ, P0 ;  /* 0x000000ff08087207 */ /* 0x000fe20000000000 */
[----:B------:R-:W-:-:S03]  /*2da0*/  VIADD R11, R11, 0x1 ;  /* 0x000000010b0b7836 */ /* 0x000fc60000000000 */
[----:B------:R-:W1:Y:S01]  /*2db0*/  LDS.128 R4, [R4+0x120] ;  /* 0x0001200004047984 */ /* 0x000e620000000c00 */
[----:B------:R-:W-:Y:S02]  /*2dc0*/  PRMT R2, RZ, 0x654, R2 ;  /* 0x00000654ff027816 */ /* 0x000fe40000000002 */
[C---:B------:R-:W-:Y:S01]  /*2dd0*/  ISETP.NE.AND P1, PT, R11.reuse, 0x2, PT ;  /* 0x000000020b00780c */ /* 0x040fe20003f25270 */
[----:B------:R-:W-:Y:S01]  /*2de0*/  @!PT LDS RZ, [RZ] ;  /* 0x00000000fffff984 */ /* 0x000fe20000000800 */
[----:B------:R-:W-:Y:S01]  /*2df0*/  @!PT LDS RZ, [RZ] ;  /* 0x00000000fffff984 */ /* 0x000fe20000000800 */
[----:B------:R-:W-:Y:S01]  /*2e00*/  @!PT LDS RZ, [RZ] ;  /* 0x00000000fffff984 */ /* 0x000fe20000000800 */
[----:B------:R-:W-:Y:S01]  /*2e10*/  @!PT LDS RZ, [RZ] ;  /* 0x00000000fffff984 */ /* 0x000fe20000000800 */
[----:B------:R2:W-:Y:S06]  /*2e20*/  MEMBAR.ALL.CTA ;  /* 0x0000000000007992 */ /* 0x0005ec0000008000 */
[----:B--2---:R-:W2:Y:S01]  /*2e30*/  FENCE.VIEW.ASYNC.S ;  /* 0x00000000000073c6 */ /* 0x004ea20000000000 */
[----:B------:R-:W-:Y:S01]  /*2e40*/  SEL R11, R11, RZ, P1 ;  /* 0x000000ff0b0b7207 */ /* 0x000fe20000800000 */
[----:B--2---:R2:W-:Y:S01]  /*2e50*/  SYNCS.ARRIVE.TRANS64.RED.A1T0 RZ, [R2+URZ], RZ ;  /* 0x000000ff02ff79a7 */ /* 0x0045e200081004ff */
[----:B-1----:R-:W-:-:S02]  /*2e60*/  LOP3.LUT P3, RZ, R6, 0x1, RZ, 0xc0, !PT ;  /* 0x0000000106ff7812 */ /* 0x002fc4000786c0ff */
[----:B------:R-:W-:-:S04]  /*2e70*/  SEL R4, RZ, 0x1, P1 ;  /* 0x00000001ff047807 */ /* 0x000fc80000800000 */
[----:B------:R-:W-:Y:S02]  /*2e80*/  LOP3.LUT R10, R10, R4, RZ, 0x3c, !PT ;  /* 0x000000040a0a7212 */ /* 0x000fe400078e3cff */
[----:B--2---:R-:W-:-:S04]  /*2e90*/  SEL R2, RZ, 0x1, P0 ;  /* 0x00000001ff027807 */ /* 0x004fc80000000000 */
[----:B------:R-:W-:Y:S01]  /*2ea0*/  LOP3.LUT R9, R9, R2, RZ, 0x3c, !PT ;  /* 0x0000000209097212 */ /* 0x000fe200078e3cff */
[----:B------:R-:W-:Y:S06]  /*2eb0*/  @P3 BRA `(.L_x_51) ;  /* 0xfffffffc002c3947 */ /* 0x000fec000383ffff */
[----:B------:R-:W-:Y:S01]  /*2ec0*/  ULEA UR4, UR5, UR6, 0x3 ;  /* 0x0000000605047291 */ /* 0x000fe2000f8e18ff */
[----:B------:R-:W-:-:S08]  /*2ed0*/  SHF.L.U32 R2, R12, 0x1f, RZ ;  /* 0x0000001f0c027819 */ /* 0x000fd000000006ff */
[----:B------:R-:W1:Y:S02]  /*2ee0*/  SYNCS.PHASECHK.TRANS64 P0, [UR4+0xa0], R2 ;  /* 0x0000a002ff0075a7 */ /* 0x000e640008001004 */
[----:B-1----:R-:W-:Y:S05]  /*2ef0*/  @P0 BRA `(.L_x_52) ;  /* 0x0000000000080947 */ /* 0x002fea0003800000 */
[----:B------:R-:W1:Y:S02]  /*2f00*/  SYNCS.PHASECHK.TRANS64.TRYWAIT P0, [UR4+0xa0], R2 ;  /* 0x0000a002ff0075a7 */ /* 0x000e640008001104 */
[----:B-1----:R-:W-:Y:S05]  /*2f10*/  @!P0 BRA `(.L_x_53) ;  /* 0x0000005800608947 */ /* 0x002fea0003800000 */
.L_x_52:
[----:B------:R-:W-:-:S04]  /*2f20*/  UIADD3 UR7, UPT, UPT, UR5, 0x1, URZ ;  /* 0x0000000105077890 */ /* 0x000fc8000fffe0ff */
[----:B------:R-:W-:-:S04]  /*2f30*/  UISETP.NE.AND UP0, UPT, UR7, 0x2, UPT ;  /* 0x000000020700788c */ /* 0x000fc8000bf05270 */
[----:B------:R-:W-:Y:S02]  /*2f40*/  USEL UR8, URZ, 0x1, UP0 ;  /* 0x00000001ff087887 */ /* 0x000fe40008000000 */
[----:B------:R-:W-:-:S04]  /*2f50*/  USEL UR7, UR7, URZ, UP0 ;  /* 0x000000ff07077287 */ /* 0x000fc80008000000 */
[----:B------:R-:W-:Y:S01]  /*2f60*/  ULEA UR7, UR7, UR6, 0x3 ;  /* 0x0000000607077291 */ /* 0x000fe2000f8e18ff */
[----:B-1----:R-:W-:-:S04]  /*2f70*/  LOP3.LUT R2, R12, UR8, RZ, 0x3c, !PT ;  /* 0x000000080c027c12 */ /* 0x002fc8000f8e3cff */
[----:B------:R-:W-:-:S04]  /*2f80*/  SHF.L.U32 R0, R2, 0x1f, RZ ;  /* 0x0000001f02007819 */ /* 0x000fc800000006ff */
[----:B------:R-:W1:Y:S02]  /*2f90*/  SYNCS.PHASECHK.TRANS64 P0, [UR7+0xa0], R0 ;  /* 0x0000a000ff0075a7 */ /* 0x000e640008001007 */
[----:B-1----:R-:W-:Y:S05]  /*2fa0*/  @P0 EXIT ;  /* 0x000000000000094d */ /* 0x002fea0003800000 */
[----:B------:R-:W-:Y:S02]  /*2fb0*/  SHF.L.U32 R2, R2, 0x1f, RZ ;  /* 0x0000001f02027819 */ /* 0x000fe400000006ff */
[----:B------:R-:W-:-:S07]  /*2fc0*/  MOV R0, UR7 ;  /* 0x0000000700007c02 */ /* 0x000fce0008000f00 */
.L_x_54:
[----:B-1----:R1:W2:Y:S02]  /*2fd0*/  SYNCS.PHASECHK.TRANS64.TRYWAIT P0, [R0+URZ+0xa0], R2 ;  /* 0x0000a002000075a7 */ /* 0x0022a400080011ff */
[----:B--2---:R-:W-:Y:S05]  /*2fe0*/  @!P0 NANOSLEEP.SYNCS 0x989680 ;  /* 0x009896800000895d */ /* 0x004fea0003900000 */
[----:B------:R-:W2:Y:S02]  /*2ff0*/  @!P0 SYNCS.PHASECHK.TRANS64 P0, [R0+URZ+0xa0], R2 ;  /* 0x0000a002000085a7 */ /* 0x000ea400080010ff */
[----:B--2---:R-:W-:Y:S05]  /*3000*/  @P0 EXIT ;  /* 0x000000000000094d */ /* 0x004fea0003800000 */
[----:B------:R-:W-:Y:S05]  /*3010*/  BRA `(.L_x_54) ;  /* 0xfffffffc00ec7947 */ /* 0x000fea000383ffff */
.L_x_47:
[----:B------:R-:W-:Y:S05]  /*3020*/  BRA.U UP4, `(.L_x_55) ;  /* 0x0000001104447547 */ /* 0x000fea000b800000 */
[----:B------:R-:W-:Y:S01]  /*3030*/  UMOV UR4, 0x40 ;  /* 0x0000004000047882 */ /* 0x000fe20000000000 */
[----:B------:R-:W-:Y:S01]  /*3040*/  NOP ;  /* 0x0000000000007918 */ /* 0x000fe20000000000 */
[----:B------:R-:W-:Y:S01]  /*3050*/  ULEA UR5, UR47, UR4, 0x18 ;  /* 0x000000042f057291 */ /* 0x000fe2000f8ec0ff */
[----:B------:R-:W-:Y:S02]  /*3060*/  UMOV UR6, 0x400 ;  /* 0x0000040000067882 */ /* 0x000fe40000000000 */
[----:B------:R-:W-:-:S06]  /*3070*/  ULEA UR6, UR47, UR6, 0x18 ;  /* 0x000000062f067291 */ /* 0x000fcc000f8ec0ff */
[----:B------:R-:W1:Y:S02]  /*3080*/  LDS.U8 R0, [UR5+0x1c] ;  /* 0x00001c05ff007984 */ /* 0x000e640008000000 */
[----:B-1----:R-:W-:-:S13]  /*3090*/  ISETP.NE.AND P0, PT, R0, RZ, PT ;  /* 0x000000ff0000720c */ /* 0x002fda0003f05270 */
[----:B------:R-:W-:Y:S05]  /*30a0*/  @P0 BRA `(.L_x_56) ;  /* 0x0000000000580947 */ /* 0x000fea0003800000 */
[----:B------:R-:W-:-:S13]  /*30b0*/  ELECT P0, URZ, PT ;  /* 0x0000000000ff782f */ /* 0x000fda0003800000 */
[----:B------:R-:W-:Y:S05]  /*30c0*/  @!P0 BRA `(.L_x_57) ;  /* 0x0000000000608947 */ /* 0x000fea0003800000 */
[----:B------:R-:W-:Y:S01]  /*30d0*/  UMOV UR4, 0x10 ;  /* 0x0000001000047882 */ /* 0x000fe20000000000 */
[----:B------:R-:W-:Y:S01]  /*30e0*/  HFMA2 R0, -RZ, RZ, 0, 5.9604644775390625e-08 ;  /* 0x00000001ff007431 */ /* 0x000fe200000001ff */
[----:B------:R-:W-:-:S03]  /*30f0*/  MOV R3, 0xffff ;  /* 0x0000ffff00037802 */ /* 0x000fc60000000f00 */
[----:B------:R-:W-:Y:S04]  /*3100*/  DEPBAR.LE SB1, 0x36 ;  /* 0x00009d800000791a */ /* 0x000fe80000000000 */
[----:B------:R-:W1:Y:S02]  /*3110*/  UTCATOMSWS.FIND_AND_SET.ALIGN UP0, UR4, UR4 ;  /* 0x00000004000475e3 */ /* 0x000e640008000800 */
[----:B-1----:R-:W-:Y:S01]  /*3120*/  MOV R4, UR4 ;  /* 0x0000000400047c02 */ /* 0x002fe20008000f00 */
[----:B------:R-:W-:Y:S06]  /*3130*/  BRA.U UP0, `(.L_x_58) ;  /* 0x0000000100187547 */ /* 0x000fec000b800000 */
.L_x_59:
[----:B------:R-:W-:Y:S05]  /*3140*/  NANOSLEEP 0x64 ;  /* 0x000000640000795d */ /* 0x000fea0003800000 */
[----:B------:R-:W-:-:S05]  /*3150*/  UMOV UR4, 0x10 ;  /* 0x0000001000047882 */ /* 0x000fca0000000000 */
[----:B------:R-:W-:Y:S04]  /*3160*/  DEPBAR.LE SB1, 0x36 ;  /* 0x00009d800000791a */ /* 0x000fe80000000000 */
[----:B------:R-:W1:Y:S02]  /*3170*/  UTCATOMSWS.FIND_AND_SET.ALIGN UP0, UR4, UR4 ;  /* 0x00000004000475e3 */ /* 0x000e640008000800 */
[----:B-1----:R-:W-:Y:S01]  /*3180*/  MOV R4, UR4 ;  /* 0x0000000400047c02 */ /* 0x002fe20008000f00 */
[----:B------:R-:W-:Y:S05]  /*3190*/  BRA.U !UP0, `(.L_x_59) ;  /* 0xfffffffd08e87547 */ /* 0x000fea000b83ffff */
.L_x_58:
[-C--:B------:R-:W-:Y:S02]  /*31a0*/  SHF.L.U32 R3, R3, R4.reuse, RZ ;  /* 0x0000000403037219 */ /* 0x080fe400000006ff */
[----:B------:R-:W-:Y:S01]  /*31b0*/  SHF.L.U32 R0, R0, R4, RZ ;  /* 0x0000000400007219 */ /* 0x000fe200000006ff */
[----:B------:R-:W-:Y:S02]  /*31c0*/  IMAD.SHL.U32 R4, R4, 0x20, RZ ;  /* 0x0000002004047824 */ /* 0x000fe400078e00ff */
[----:B------:R1:W-:Y:S04]  /*31d0*/  ATOMS.OR RZ, [UR5+0x14], R3 ;  /* 0x00001403ffff798c */ /* 0x0003e8000b000005 */
[----:B------:R1:W-:Y:S04]  /*31e0*/  ATOMS.OR RZ, [UR5+0x18], R0 ;  /* 0x00001800ffff798c */ /* 0x0003e8000b000005 */
[----:B------:R1:W-:Y:S01]  /*31f0*/  STS [UR6+0x140], R4 ;  /* 0x00014004ff007988 */ /* 0x0003e20008000806 */
[----:B------:R-:W-:Y:S05]  /*3200*/  BRA `(.L_x_57) ;  /* 0x0000000000107947 */ /* 0x000fea0003800000 */
.L_x_56:
[----:B------:R-:W-:Y:S02]  /*3210*/  MOV R0, 0xffffffff ;  /* 0xffffffff00007802 */ /* 0x000fe40000000f00 */
[----:B------:R-:W-:-:S03]  /*3220*/  MOV R4, 0x3250 ;  /* 0x0000325000047802 */ /* 0x000fc60000000f00 */
[----:B------:R1:W-:Y:S04]  /*3230*/  STS [UR6+0x140], R0 ;  /* 0x00014000ff007988 */ /* 0x0003e80008000806 */
[----:B-1---5:R-:W-:Y:S05]  /*3240*/  CALL.REL.NOINC `($__internal_1_$__cuda_sm10x_tcgen05_guardrail_trap_phase_invalid_during_alloc) ;  /* 0x0000005c00ac7944 */ /* 0x022fea0003c00000 */
.L_x_57:
[----:B------:R-:W-:Y:S05]  /*3250*/  WARPSYNC.ALL ;  /* 0x0000000000007948 */ /* 0x000fea0003800000 */
[----:B------:R-:W2:Y:S01]  /*3260*/  S2UR UR4, SR_CgaCtaId ;  /* 0x00000000000479c3 */ /* 0x000ea20000008800 */
[----:B------:R-:W-:Y:S01]  /*3270*/  UMOV UR41, 0x400 ;  /* 0x0000040000297882 */ /* 0x000fe20000000000 */
[----:B------:R-:W-:-:S06]  /*3280*/  NOP ;  /* 0x0000000000007918 */ /* 0x000fcc0000000000 */
[----:B------:R-:W-:Y:S06]  /*3290*/  BAR.ARV 0x6, 0xa0 ;  /* 0x0182800000007b1d */ /* 0x000fec0000002000 */
[----:B------:R-:W3:Y:S01]  /*32a0*/  LDCU UR6, c[0x0][0x38c] ;  /* 0x00007180ff0677ac */ /* 0x000ee20008000800 */
[----:B------:R-:W-:Y:S01]  /*32b0*/  LOP3.LUT R2, R2, 0xffff, RZ, 0xc0, !PT ;  /* 0x0000ffff02027812 */ /* 0x000fe200078ec0ff */
[----:B------:R-:W-:Y:S01]  /*32c0*/  IMAD.MOV.U32 R11, RZ, RZ, 0x1 ;  /* 0x00000001ff0b7424 */ /* 0x000fe200078e00ff */
[----:B------:R-:W-:Y:S01]  /*32d0*/  CS2R R8, SRZ ;  /* 0x0000000000087805 */ /* 0x000fe2000001ff00 */
[----:B------:R-:W4:Y:S01]  /*32e0*/  LDCU UR7, c[0x0][0x38c] ;  /* 0x00007180ff0777ac */ /* 0x000f220008000800 */
[----:B------:R-:W-:Y:S01]  /*32f0*/  R2UR UR42, R2 ;  /* 0x00000000022a72ca */ /* 0x000fe200000e0000 */
[----:B------:R-:W-:Y:S01]  /*3300*/  IMAD.MOV.U32 R10, RZ, RZ, RZ ;  /* 0x000000ffff0a7224 */ /* 0x000fe200078e00ff */
[----:B------:R-:W-:Y:S01]  /*3310*/  UMOV UR45, URZ ;  /* 0x000000ff002d7c82 */ /* 0x000fe20008000000 */
[----:B------:R-:W-:Y:S01]  /*3320*/  UMOV UR39, URZ ;  /* 0x000000ff00277c82 */ /* 0x000fe20008000000 */
[----:B--2---:R-:W-:Y:S01]  /*3330*/  ULEA UR41, UR4, UR41, 0x18 ;  /* 0x0000002904297291 */ /* 0x004fe2000f8ec0ff */
[----:B------:R-:W-:Y:S01]  /*3340*/  UMOV UR62, 0x0 ;  /* 0x00000000003e7882 */ /* 0x000fe20000000000 */
[----:B------:R-:W-:-:S02]  /*3350*/  UMOV UR63, 0x4200910 ;  /* 0x04200910003f7882 */ /* 0x000fc40000000000 */
[----:B------:R-:W-:Y:S02]  /*3360*/  UIADD3 UR5, UPT, UPT, UR41, 0x8800, URZ ;  /* 0x0000880029057890 */ /* 0x000fe4000fffe0ff */
[----:B------:R-:W-:Y:S02]  /*3370*/  UIADD3 UR4, UPT, UPT, UR41, 0x18800, URZ ;  /* 0x0001880029047890 */ /* 0x000fe4000fffe0ff */
[----:B---3--:R-:W-:Y:S01]  /*3380*/  UIADD3 UR6, UPT, UPT, UR6, 0x3f, URZ ;  /* 0x0000003f06067890 */ /* 0x008fe2000fffe0ff */
[----:B-1----:R-:W1:Y:S01]  /*3390*/  LDS R0, [UR41+0x140] ;  /* 0x00014029ff007984 */ /* 0x002e620008000800 */
[----:B------:R-:W-:Y:S02]  /*33a0*/  USHF.R.U32.HI UR5, URZ, 0x4, UR5 ;  /* 0x00000004ff057899 */ /* 0x000fe40008011605 */
[----:B------:R-:W-:Y:S02]  /*33b0*/  USHF.R.S32.HI UR47, URZ, 0x1f, UR6 ;  /* 0x0000001fff2f7899 */ /* 0x000fe40008011406 */
[----:B------:R-:W-:-:S02]  /*33c0*/  USHF.R.U32.HI UR4, URZ, 0x4, UR4 ;  /* 0x00000004ff047899 */ /* 0x000fc40008011604 */
[----:B------:R-:W-:Y:S02]  /*33d0*/  ULEA.HI UR47, UR47, UR6, URZ, 0x6 ;  /* 0x000000062f2f7291 */ /* 0x000fe4000f8f30ff */
[----:B------:R-:W-:Y:S02]  /*33e0*/  ULOP3.LUT UR5, UR5, 0x3fff, URZ, 0xc0, !UPT ;  /* 0x00003fff05057892 */ /* 0x000fe4000f8ec0ff */
[----:B------:R-:W-:Y:S02]  /*33f0*/  USHF.R.S32.HI UR47, URZ, 0x6, UR47 ;  /* 0x00000006ff2f7899 */ /* 0x000fe4000801142f */
[----:B------:R-:W-:Y:S02]  /*3400*/  ULOP3.LUT UR4, UR4, 0x3fff, URZ, 0xc0, !UPT ;  /* 0x00003fff04047892 */ /* 0x000fe4000f8ec0ff */
[----:B------:R-:W-:Y:S01]  /*3410*/  UISETP.LT.AND UP0, UPT, UR47, 0x1, UPT ;  /* 0x000000012f00788c */ /* 0x000fe2000bf01270 */
[----:B------:R-:W-:Y:S01]  /*3420*/  UMOV UR60, 0x0 ;  /* 0x00000000003c7882 */ /* 0x000fe20000000000 */
[----:B------:R-:W-:-:S02]  /*3430*/  UMOV UR61, 0x4200910 ;  /* 0x04200910003d7882 */ /* 0x000fc40000000000 */
[----:B------:R-:W-:Y:S01]  /*3440*/  USEL UR64, UR47, 0x1, !UP0 ;  /* 0x000000012f407887 */ /* 0x000fe2000c000000 */
[----:B------:R-:W-:Y:S01]  /*3450*/  UMOV UR58, 0x0 ;  /* 0x00000000003a7882 */ /* 0x000fe20000000000 */
[----:B------:R-:W-:Y:S01]  /*3460*/  UMOV UR59, 0x4200910 ;  /* 0x04200910003b7882 */ /* 0x000fe20000000000 */
[----:B------:R-:W-:Y:S01]  /*3470*/  UMOV UR56, 0x0 ;  /* 0x0000000000387882 */ /* 0x000fe20000000000 */
[----:B------:R-:W-:Y:S01]  /*3480*/  UMOV UR57, 0x4200910 ;  /* 0x0420091000397882 */ /* 0x000fe20000000000 */
[----:B------:R-:W-:Y:S01]  /*3490*/  UMOV UR54, 0x0 ;  /* 0x0000000000367882 */ /* 0x000fe20000000000 */
[----:B------:R-:W-:Y:S01]  /*34a0*/  UMOV UR55, 0x4200910 ;  /* 0x0420091000377882 */ /* 0x000fe20000000000 */
[----:B------:R-:W-:Y:S01]  /*34b0*/  UMOV UR52, 0x0 ;  /* 0x0000000000347882 */ /* 0x000fe20000000000 */
[----:B------:R-:W-:Y:S01]  /*34c0*/  UMOV UR53, 0x4200910 ;  /* 0x0420091000357882 */ /* 0x000fe20000000000 */
[----:B------:R-:W-:Y:S02]  /*34d0*/  ULOP3.LUT UR43, UR5, 0x10000, URZ, 0xfc, !UPT ;  /* 0x00010000052b7892 */ /* 0x000fe4000f8efcff */
[----:B------:R-:W-:-:S02]  /*34e0*/  ULOP3.LUT UR44, UR4, 0x10000, URZ, 0xfc, !UPT ;  /* 0x00010000042c7892 */ /* 0x000fc4000f8efcff */
[----:B------:R-:W-:Y:S02]  /*34f0*/  UIADD3 UR64, UPT, UPT, -UR64, URZ, URZ ;  /* 0x000000ff40407290 */ /* 0x000fe4000fffe1ff */
[----:B----4-:R-:W-:Y:S01]  /*3500*/  UISETP.GE.AND UP4, UPT, UR7, 0x1, UPT ;  /* 0x000000010700788c */ /* 0x010fe2000bf86270 */
[----:B------:R-:W-:Y:S01]  /*3510*/  UMOV UR50, 0x0 ;  /* 0x0000000000327882 */ /* 0x000fe20000000000 */
[----:B------:R-:W-:Y:S01]  /*3520*/  UMOV UR51, 0x4200910 ;  /* 0x0420091000337882 */ /* 0x000fe20000000000 */
[----:B------:R-:W-:Y:S01]  /*3530*/  UMOV UR48, 0x0 ;  /* 0x0000000000307882 */ /* 0x000fe20000000000 */
[----:B-1----:R-:W-:Y:S01]  /*3540*/  R2UR UR65, R0 ;  /* 0x00000000004172ca */ /* 0x002fe200000e0000 */
[----:B------:R-:W-:-:S14]  /*3550*/  UMOV UR49, 0x4200910 ;  /* 0x0420091000317882 */ /* 0x000fdc0000000000 */
.L_x_66:
[----:B------:R-:W-:Y:S02]  /*3560*/  LEA R0, R10, UR41, 0x3 ;  /* 0x000000290a007c11 */ /* 0x000fe4000f8e18ff */
[----:B------:R-:W-:Y:S02]  /*3570*/  SHF.L.U32 R2, R9, 0x1f, RZ ;  /* 0x0000001f09027819 */ /* 0x000fe400000006ff */
[----:B------:R-:W-:Y:S01]  /*3580*/  PLOP3.LUT P0, PT, PT, PT, UP4, 0x80, 0x8 ;  /* 0x000000000008781c */ /* 0x000fe20003f0f048 */
[----:B------:R-:W-:Y:S01]  /*3590*/  VIADD R3, R0, 0xa0 ;  /* 0x000000a000037836 */ /* 0x000fe20000000000 */
[----:B-1----:R-:W1:Y:S02]  /*35a0*/  SYNCS.PHASECHK.TRANS64.TRYWAIT P1, [R0+URZ+0x90], R2 ;  /* 0x00009002000075a7 */ /* 0x002e6400080211ff */
[----:B-1-3--:R-:W-:Y:S09]  /*35b0*/  @!P1 BRA `(.L_x_60) ;  /* 0x0000005000d09947 */ /* 0x00aff20003800000 */
.L_x_153:
[----:B------:R-:W-:Y:S01]  /*35c0*/  LEA R4, R10, UR41, 0x4 ;  /* 0x000000290a047c11 */ /* 0x000fe2000f8e20ff */
[----:B------:R-:W-:Y:S01]  /*35d0*/  @UP4 ULEA UR4, UR39, UR41, 0x3 ;  /* 0x0000002927044291 */ /* 0x000fe2000f8e18ff */
[----:B------:R-:W-:Y:S01]  /*35e0*/  PLOP3.LUT P2, PT, PT, PT, PT, 0x80, 0x8 ;  /* 0x000000000008781c */ /* 0x000fe20003f4f070 */
[----:B------:R-:W-:Y:S01]  /*35f0*/  ULEA UR46, UR45, UR41, 0x3 ;  /* 0x000000292d2e7291 */ /* 0x000fe2000f8e18ff */
[----:B------:R-:W-:Y:S02]  /*3600*/  PRMT R3, RZ, 0x654, R3 ;  /* 0x00000654ff037816 */ /* 0x000fe40000000003 */
[----:B------:R-:W2:Y:S01]  /*3610*/  LDS.128 R4, [R4+0x120] ;  /* 0x0001200004047984 */ /* 0x000ea20000000c00 */
[----:B-1----:R-:W-:Y:S02]  /*3620*/  @P0 SHF.L.U32 R2, R8, 0x1f, RZ ;  /* 0x0000001f08020819 */ /* 0x002fe400000006ff */
[----:B------:R-:W-:Y:S01]  /*3630*/  SHF.L.U32 R0, R11, 0x1f, RZ ;  /* 0x0000001f0b007819 */ /* 0x000fe200000006ff */
[----:B------:R-:W-:Y:S01]  /*3640*/  @!PT LDS RZ, [RZ] ;  /* 0x00000000fffff984 */ /* 0x000fe20000000800 */
[----:B------:R-:W-:Y:S01]  /*3650*/  @!PT LDS RZ, [RZ] ;  /* 0x00000000fffff984 */ /* 0x000fe20000000800 */
[----:B------:R-:W-:Y:S01]  /*3660*/  @!PT LDS RZ, [RZ] ;  /* 0x00000000fffff984 */ /* 0x000fe20000000800 */
[----:B------:R-:W-:Y:S01]  /*3670*/  @!PT LDS RZ, [RZ] ;  /* 0x00000000fffff984 */ /* 0x000fe20000000800 */
[----:B------:R1:W-:Y:S06]  /*3680*/  MEMBAR.ALL.CTA ;  /* 0x0000000000007992 */ /* 0x0003ec0000008000 */
[----:B-1----:R-:W1:Y:S02]  /*3690*/  FENCE.VIEW.ASYNC.S ;  /* 0x00000000000073c6 */ /* 0x002e640000000000 */
[----:B-1----:R1:W-:Y:S01]  /*36a0*/  SYNCS.ARRIVE.TRANS64.RED.A1T0 RZ, [R3+URZ], RZ ;  /* 0x000000ff03ff79a7 */ /* 0x0023e200081004ff */
[----:B------:R1:W3:Y:S01]  /*36b0*/  @P0 SYNCS.PHASECHK.TRANS64.TRYWAIT P2, [UR4], R2 ;  /* 0x00000002ff0005a7 */ /* 0x0002e20008041104 */
[----:B------:R-:W-:Y:S01]  /*36c0*/  ULEA.HI UR4, UR45, UR45, URZ, 0x1 ;  /* 0x0000002d2d047291 */ /* 0x000fe2000f8f08ff */
[----:B--2---:R-:W-:-:S03]  /*36d0*/  LOP3.LUT P1, RZ, R6, 0x1, RZ, 0xc0, !PT ;  /* 0x0000000106ff7812 */ /* 0x004fc6000782c0ff */
[----:B------:R-:W-:Y:S02]  /*36e0*/  USHF.L.U32 UR5, UR4, 0x6, URZ ;  /* 0x0000000604057899 */ /* 0x000fe400080006ff */
[----:B------:R-:W-:Y:S02]  /*36f0*/  ULOP3.LUT UR36, UR4, 0xffe, URZ, 0xc0, !UPT ;  /* 0x00000ffe04247892 */ /* 0x000fe4000f8ec0ff */
[----:B------:R-:W-:Y:S02]  /*3700*/  ULOP3.LUT UR4, UR5, 0xffffff80, URZ, 0xc0, !UPT ;  /* 0xffffff8005047892 */ /* 0x000fe4000f8ec0ff */
[----:B------:R-:W-:Y:S02]  /*3710*/  UIADD3 UR36, UPT, UPT, -UR36, UR45, URZ ;  /* 0x0000002d24247290 */ /* 0x000fe4000fffe1ff */
[----:B------:R-:W-:Y:S01]  /*3720*/  UIADD3 UR4, UPT, UPT, UR65, UR4, URZ ;  /* 0x0000000441047290 */ /* 0x000fe2000fffe0ff */
[----:B------:R-:W2:Y:S03]  /*3730*/  SYNCS.PHASECHK.TRANS64.TRYWAIT P0, [UR46+0xd0], R0 ;  /* 0x0000d000ff0075a7 */ /* 0x000ea6000800112e */
[----:B------:R-:W-:Y:S01]  /*3740*/  ULEA UR36, UR36, UR4, 0x14 ;  /* 0x0000000424247291 */ /* 0x000fe2000f8ea0ff */
[----:B-123--:R-:W-:Y:S11]  /*3750*/  @!P0 BRA `(.L_x_61) ;  /* 0x00000050007c8947 */ /* 0x00eff60003800000 */
.L_x_155:
[----:B------:R-:W-:Y:S01]  /*3760*/  IADD3 R10, PT, PT, R10, 0x1, RZ ;  /* 0x000000010a0a7810 */ /* 0x000fe20007ffe0ff */
[----:B------:R-:W-:Y:S06]  /*3770*/  BRA.U !UP4, `(.L_x_62) ;  /* 0x000000050c107547 */ /* 0x000fec000b800000 */
[----:B------:R-:W-:Y:S01]  /*3780*/  UPLOP3.LUT UP2, UPT, UPT, UPT, UPT, 0x40, 0x4 ;  /* 0x000000000004789c */ /* 0x000fe20003f4e870 */
[----:B------:R-:W-:Y:S01]  /*3790*/  UMOV UR38, UR64 ;  /* 0x0000004000267c82 */ /* 0x000fe20008000000 */
[----:B------:R-:W-:Y:S01]  /*37a0*/  UMOV UR37, UR47 ;  /* 0x0000002f00257c82 */ /* 0x000fe20008000000 */
[----:B------:R-:W-:-:S08]  /*37b0*/  UMOV UR5, UR39 ;  /* 0x0000002700057c82 */ /* 0x000fd00008000000 */
.L_x_65:
[----:B------:R-:W-:Y:S02]  /*37c0*/  UIADD3 UR38, UPT, UPT, UR38, 0x1, URZ ;  /* 0x0000000126267890 */ /* 0x000fe4000fffe0ff */
[----:B------:R-:W-:Y:S02]  /*37d0*/  ULEA UR7, UR5, UR41, 0x3 ;  /* 0x0000002905077291 */ /* 0x000fe4000f8e18ff */
[----:B------:R-:W-:Y:S01]  /*37e0*/  UISETP.NE.AND UP3, UPT, UR38, URZ, UPT ;  /* 0x000000ff2600728c */ /* 0x000fe2000bf65270 */
[----:B--23--:R-:W-:Y:S10]  /*37f0*/  @P2 BRA `(.L_x_63) ;  /* 0x00000000000c2947 */ /* 0x00cff40003800000 */
[----:B-1----:R-:W-:Y:S04]  /*3800*/  SHF.L.U32 R2, R8, 0x1f, RZ ;  /* 0x0000001f08027819 */ /* 0x002fe800000006ff */
[----:B------:R-:W1:Y:S02]  /*3810*/  SYNCS.PHASECHK.TRANS64.TRYWAIT P0, [UR7], R2 ;  /* 0x00000002ff0075a7 */ /* 0x000e640008001107 */
[----:B-1----:R-:W-:Y:S05]  /*3820*/  @!P0 BRA `(.L_x_64) ;  /* 0x0000005000608947 */ /* 0x002fea0003800000 */
.L_x_63:
[----:B------:R-:W-:Y:S01]  /*3830*/  UISETP.NE.AND UP0, UPT, UR37, 0x1, UPT ;  /* 0x000000012500788c */ /* 0x000fe2000bf05270 */
[----:B------:R-:W-:Y:S01]  /*3840*/  PLOP3.LUT P2, PT, PT, PT, PT, 0x80, 0x8 ;  /* 0x000000000008781c */ /* 0x000fe20003f4f070 */
[----:B------:R-:W-:Y:S02]  /*3850*/  UIADD3 UR4, UPT, UPT, UR5, 0x1, URZ ;  /* 0x0000000105047890 */ /* 0x000fe4000fffe0ff */
[----:B------:R-:W-:Y:S02]  /*3860*/  UIADD3 UR40, UPT, UPT, UR7, 0x20, URZ ;  /* 0x0000002007287890 */ /* 0x000fe4000fffe0ff */
[----:B------:R-:W-:Y:S01]  /*3870*/  UISETP.NE.AND UP1, UPT, UR4, 0x4, UPT ;  /* 0x000000040400788c */ /* 0x000fe2000bf25270 */
[----:B------:R-:W-:Y:S01]  /*3880*/  PLOP3.LUT P0, PT, PT, PT, UP0, 0x80, 0x8 ;  /* 0x000000000008781c */ /* 0x000fe20003f0f008 */
[----:B------:R-:W-:Y:S02]  /*3890*/  UIADD3 UR37, UPT, UPT, UR37, -0x1, URZ ;  /* 0xffffffff25257890 */ /* 0x000fe4000fffe0ff */
[----:B------:R-:W-:Y:S02]  /*38a0*/  USEL UR6, URZ, 0x1, UP1 ;  /* 0x00000001ff067887 */ /* 0x000fe40008800000 */
[----:B------:R-:W-:Y:S01]  /*38b0*/  USEL UR39, UR4, URZ, UP1 ;  /* 0x000000ff04277287 */ /* 0x000fe20008800000 */
[----:B------:R-:W-:Y:S01]  /*38c0*/  UMOV UR7, 0x40004040 ;  /* 0x4000404000077882 */ /* 0x000fe20000000000 */
[----:B------:R-:W-:Y:S02]  /*38d0*/  UMOV UR35, 0x40004040 ;  /* 0x4000404000237882 */ /* 0x000fe40000000000 */
[----:B------:R-:W-:Y:S01]  /*38e0*/  @UP0 ULEA UR4, UR39, UR41, 0x3 ;  /* 0x0000002927040291 */ /* 0x000fe2000f8e18ff */
[----:B------:R-:W-:Y:S01]  /*38f0*/  LOP3.LUT R8, R8, UR6, RZ, 0x3c, !PT ;  /* 0x0000000608087c12 */ /* 0x000fe2000f8e3cff */
[----:B------:R-:W-:Y:S01]  /*3900*/  ULEA UR6, UR5, UR44, 0xb ;  /* 0x0000002c05067291 */ /* 0x000fe2000f8e58ff */
[----:B------:R-:W-:Y:S02]  /*3910*/  UMOV UR33, 0x40004040 ;  /* 0x4000404000217882 */ /* 0x000fe40000000000 */
[----:B-1----:R-:W-:Y:S01]  /*3920*/  @P0 SHF.L.U32 R0, R8, 0x1f, RZ ;  /* 0x0000001f08000819 */ /* 0x002fe200000006ff */
[----:B------:R-:W-:Y:S02]  /*3930*/  UIADD3 UR34, UPT, UPT, UR6, 0x2, URZ ;  /* 0x0000000206227890 */ /* 0x000fe4000fffe0ff */
[----:B------:R-:W-:Y:S01]  /*3940*/  UIADD3 UR30, UPT, UPT, UR6, 0x4, URZ ;  /* 0x00000004061e7890 */ /* 0x000fe2000fffe0ff */
[----:B------:R2:W3:Y:S01]  /*3950*/  @P0 SYNCS.PHASECHK.TRANS64.TRYWAIT P2, [UR4], R0 ;  /* 0x00000000ff0005a7 */ /* 0x0004e20008041104 */
[----:B------:R-:W-:Y:S02]  /*3960*/  ULEA UR4, UR5, UR43, 0xa ;  /* 0x0000002b05047291 */ /* 0x000fe4000f8e50ff */
[----:B------:R-:W-:Y:S02]  /*3970*/  UIADD3 UR26, UPT, UPT, UR6, 0x6, URZ ;  /* 0x00000006061a7890 */ /* 0x000fe4000fffe0ff */
        /* <DEDUP_REMOVED lines=10> */
[----:B------:R-:W-:Y:S01]  /*3a20*/  UIADD3 UR8, UPT, UPT, UR4, 0x206, URZ ;  /* 0x0000020604087890 */ /* 0x000fe2000fffe0ff */
[----:B------:R-:W-:Y:S01]  /*3a30*/  UMOV UR5, 0x40004040 ;  /* 0x4000404000057882 */ /* 0x000fe20000000000 */
[----:B------:R-:W-:Y:S01]  /*3a40*/  UMOV UR31, 0x40004040 ;  /* 0x40004040001f7882 */ /* 0x000fe20000000000 */
[----:B------:R1:W-:Y:S01]  /*3a50*/  UTCHMMA gdesc[UR4], gdesc[UR6], tmem[UR36], tmem[UR62], idesc[UR63], UP2 ;  /* 0x00ff3e06040075ea */ /* 0x0003e20009000024 */
[----:B------:R-:W-:Y:S01]  /*3a60*/  UPLOP3.LUT UP2, UPT, UPT, UPT, UPT, 0x80, 0x8 ;  /* 0x000000000008789c */ /* 0x000fe20003f4f070 */
[----:B------:R2:W-:Y:S01]  /*3a70*/  UTCHMMA gdesc[UR32], gdesc[UR34], tmem[UR36], tmem[UR60], idesc[UR61], UPT ;  /* 0x00ff3c22200075ea */ /* 0x0005e2000b800024 */
[----:B------:R-:W-:Y:S01]  /*3a80*/  UMOV UR29, 0x40004040 ;  /* 0x40004040001d7882 */ /* 0x000fe20000000000 */
[----:B------:R-:W-:Y:S01]  /*3a90*/  UMOV UR27, 0x40004040 ;  /* 0x40004040001b7882 */ /* 0x000fe20000000000 */
        /* <DEDUP_REMOVED lines=12> */
[----:B------:R-:W-:Y:S01]  /*3b60*/  UMOV UR9, 0x40004040 ;  /* 0x4000404000097882 */ /* 0x000fe20000000000 */
[----:B------:R2:W-:Y:S01]  /*3b70*/  UTCHMMA gdesc[UR12], gdesc[UR14], tmem[UR36], tmem[UR50], idesc[UR51], UPT ;  /* 0x00ff320e0c0075ea */ /* 0x0005e2000b800024 */
[----:B------:R2:W-:Y:S01]  /*3b80*/  UTCHMMA gdesc[UR8], gdesc[UR10], tmem[UR36], tmem[UR48], idesc[UR49], UPT ;  /* 0x00ff300a080075ea */ /* 0x0005e2000b800024 */
[----:B------:R2:W-:Y:S01]  /*3b90*/  UTCBAR.MULTICAST [UR40], URZ, UR42 ;  /* 0x000000ff280073e9 */ /* 0x0005e2000800082a */
[----:B-1----:R-:W-:Y:S01]  /*3ba0*/  UMOV UR5, UR39 ;  /* 0x0000002700057c82 */ /* 0x002fe20008000000 */
[----:B------:R-:W-:Y:S05]  /*3bb0*/  BRA.U UP3, `(.L_x_65) ;  /* 0xfffffffd03007547 */ /* 0x000fea000b83ffff */
.L_x_62:
[----:B------:R-:W-:Y:S01]  /*3bc0*/  UIADD3 UR4, UPT, UPT, UR45, 0x1, URZ ;  /* 0x000000012d047890 */ /* 0x000fe2000fffe0ff */
[C---:B------:R-:W-:Y:S01]  /*3bd0*/  ISETP.NE.AND P0, PT, R10.reuse, 0x2, PT ;  /* 0x000000020a00780c */ /* 0x040fe20003f05270 */
[----:B------:R-:W-:Y:S02]  /*3be0*/  UIADD3 UR5, UPT, UPT, UR46, 0xb0, URZ ;  /* 0x000000b02e057890 */ /* 0x000fe4000fffe0ff */
[----:B------:R-:W-:Y:S01]  /*3bf0*/  UISETP.NE.AND UP0, UPT, UR4, 0x4, UPT ;  /* 0x000000040400788c */ /* 0x000fe2000bf05270 */
[----:B-12---:R-:W-:Y:S02]  /*3c00*/  SEL R0, RZ, 0x1, P0 ;  /* 0x00000001ff007807 */ /* 0x006fe40000000000 */
[----:B------:R-:W-:Y:S01]  /*3c10*/  SEL R10, R10, RZ, P0 ;  /* 0x000000ff0a0a7207 */ /* 0x000fe20000000000 */
[----:B------:R-:W-:Y:S01]  /*3c20*/  USEL UR6, URZ, 0x1, UP0 ;  /* 0x00000001ff067887 */ /* 0x000fe20008000000 */
[----:B------:R-:W-:Y:S01]  /*3c30*/  LOP3.LUT R9, R9, R0, RZ, 0x3c, !PT ;  /* 0x0000000009097212 */ /* 0x000fe200078e3cff */
[----:B------:R-:W-:Y:S01]  /*3c40*/  USEL UR45, UR4, URZ, UP0 ;  /* 0x000000ff042d7287 */ /* 0x000fe20008000000 */
[----:B------:R1:W-:Y:S03]  /*3c50*/  UTCBAR [UR5], URZ ;  /* 0x000000ff050073e9 */ /* 0x0003e600080000ff */
[----:B------:R-:W-:Y:S01]  /*3c60*/  LOP3.LUT R11, R11, UR6, RZ, 0x3c, !PT ;  /* 0x000000060b0b7c12 */ /* 0x000fe2000f8e3cff */
[----:B------:R-:W-:Y:S07]  /*3c70*/  @P1 BRA `(.L_x_66) ;  /* 0xfffffff800381947 */ /* 0x000fee000383ffff */
[----:B------:R-:W2:Y:S01]  /*3c80*/  S2UR UR8, SR_CgaCtaId ;  /* 0x00000000000879c3 */ /* 0x000ea20000008800 */
[----:B------:R-:W-:Y:S01]  /*3c90*/  ELECT P0, URZ, PT ;  /* 0x0000000000ff782f */ /* 0x000fe20003800000 */
[----:B------:R-:W-:Y:S01]  /*3ca0*/  IMAD.MOV.U32 R0, RZ, RZ, 0x1 ;  /* 0x00000001ff007424 */ /* 0x000fe200078e00ff */
[----:B------:R-:W-:Y:S01]  /*3cb0*/  UIADD3 UR41, UPT, UPT, UR41, 0xd0, URZ ;  /* 0x000000d029297890 */ /* 0x000fe2000fffe0ff */
[----:B------:R-:W-:Y:S01]  /*3cc0*/  SHF.L.U32 R2, R11, 0x1f, RZ ;  /* 0x0000001f0b027819 */ /* 0x000fe200000006ff */
[----:B------:R-:W-:-:S03]  /*3cd0*/  UMOV UR4, 0x40 ;  /* 0x0000004000047882 */ /* 0x000fc60000000000 */
[----:B------:R-:W-:Y:S01]  /*3ce0*/  UVIRTCOUNT.DEALLOC.SMPOOL 0x80 ;  /* 0x000000800000784c */ /* 0x000fe20000000000 */
[----:B--2---:R-:W-:Y:S02]  /*3cf0*/  ULEA UR8, UR8, UR4, 0x18 ;  /* 0x0000000408087291 */ /* 0x004fe4000f8ec0ff */
[----:B------:R-:W-:-:S07]  /*3d00*/  ULEA UR4, UR45, UR41, 0x3 ;  /* 0x000000292d047291 */ /* 0x000fce000f8e18ff */
[----:B------:R2:W-:Y:S02]  /*3d10*/  @P0 STS.U8 [UR8+0x1c], R0 ;  /* 0x00001c00ff000988 */ /* 0x0005e40008000008 */
[----:B------:R-:W4:Y:S02]  /*3d20*/  SYNCS.PHASECHK.TRANS64.TRYWAIT P0, [UR4], R2 ;  /* 0x00000002ff0075a7 */ /* 0x000f240008001104 */
[----:B--2-4-:R-:W-:Y:S05]  /*3d30*/  @!P0 BRA `(.L_x_67) ;  /* 0x0000004c00348947 */ /* 0x014fea0003800000 */
.L_x_158:
[----:B------:R-:W-:-:S04]  /*3d40*/  UIADD3 UR4, UPT, UPT, UR45, 0x1, URZ ;  /* 0x000000012d047890 */ /* 0x000fc8000fffe0ff */
[----:B------:R-:W-:-:S04]  /*3d50*/  UISETP.NE.AND UP0, UPT, UR4, 0x4, UPT ;  /* 0x000000040400788c */ /* 0x000fc8000bf05270 */
[----:B------:R-:W-:Y:S02]  /*3d60*/  USEL UR6, URZ, 0x1, UP0 ;  /* 0x00000001ff067887 */ /* 0x000fe40008000000 */
[----:B------:R-:W-:-:S04]  /*3d70*/  USEL UR4, UR4, URZ, UP0 ;  /* 0x000000ff04047287 */ /* 0x000fc80008000000 */
[----:B-1----:R-:W-:Y:S01]  /*3d80*/  ULEA UR5, UR4, UR41, 0x3 ;  /* 0x0000002904057291 */ /* 0x002fe2000f8e18ff */
[----:B--2---:R-:W-:-:S04]  /*3d90*/  LOP3.LUT R2, R11, UR6, RZ, 0x3c, !PT ;  /* 0x000000060b027c12 */ /* 0x004fc8000f8e3cff */
[----:B------:R-:W-:-:S04]  /*3da0*/  SHF.L.U32 R3, R2, 0x1f, RZ ;  /* 0x0000001f02037819 */ /* 0x000fc800000006ff */
[----:B------:R-:W1:Y:S02]  /*3db0*/  SYNCS.PHASECHK.TRANS64.TRYWAIT P0, [UR5], R3 ;  /* 0x00000003ff0075a7 */ /* 0x000e640008001105 */
[----:B-1----:R-:W-:Y:S05]  /*3dc0*/  @!P0 BRA `(.L_x_68) ;  /* 0x0000004c00288947 */ /* 0x002fea0003800000 */
.L_x_160:
        /* <DEDUP_REMOVED lines=9> */
.L_x_162:
[----:B------:R-:W-:-:S04]  /*3e60*/  UIADD3 UR4, UPT, UPT, UR4, 0x1, URZ ;  /* 0x0000000104047890 */ /* 0x000fc8000fffe0ff */
[----:B------:R-:W-:-:S04]  /*3e70*/  UISETP.NE.AND UP0, UPT, UR4, 0x4, UPT ;  /* 0x000000040400788c */ /* 0x000fc8000bf05270 */
[----:B------:R-:W-:Y:S02]  /*3e80*/  USEL UR5, URZ, 0x1, UP0 ;  /* 0x00000001ff057887 */ /* 0x000fe40008000000 */
[----:B------:R-:W-:-:S04]  /*3e90*/  USEL UR4, UR4, URZ, UP0 ;  /* 0x000000ff04047287 */ /* 0x000fc80008000000 */
[----:B------:R-:W-:Y:S01]  /*3ea0*/  ULEA UR4, UR4, UR41, 0x3 ;  /* 0x0000002904047291 */ /* 0x000fe2000f8e18ff */
[----:B------:R-:W-:-:S04]  /*3eb0*/  LOP3.LUT R2, R2, UR5, RZ, 0x3c, !PT ;  /* 0x0000000502027c12 */ /* 0x000fc8000f8e3cff */
[----:B------:R-:W-:-:S04]  /*3ec0*/  SHF.L.U32 R2, R2, 0x1f, RZ ;  /* 0x0000001f02027819 */ /* 0x000fc800000006ff */
[----:B------:R-:W2:Y:S02]  /*3ed0*/  SYNCS.PHASECHK.TRANS64.TRYWAIT P0, [UR4], R2 ;  /* 0x00000002ff0075a7 */ /* 0x000ea40008001104 */
[----:B--2---:R-:W-:Y:S05]  /*3ee0*/  @!P0 BRA `(.L_x_70) ;  /* 0x0000004c00108947 */ /* 0x004fea0003800000 */
.L_x_164:
[----:B------:R-:W-:Y:S01]  /*3ef0*/  NOP ;  /* 0x0000000000007918 */ /* 0x000fe20000000000 */
[----:B-1----:R-:W1:Y:S01]  /*3f00*/  LDS R0, [UR8+0x14] ;  /* 0x00001408ff007984 */ /* 0x002e620008000800 */
[----:B------:R-:W-:Y:S01]  /*3f10*/  ULOP3.LUT UR4, UR65, 0xffff, URZ, 0xc0, !UPT ;  /* 0x0000ffff41047892 */ /* 0x000fe2000f8ec0ff */
[----:B------:R-:W-:Y:S01]  /*3f20*/  UMOV UR5, 0xffff ;  /* 0x0000ffff00057882 */ /* 0x000fe20000000000 */
[----:B------:R-:W-:Y:S02]  /*3f30*/  UMOV UR6, 0x1 ;  /* 0x0000000100067882 */ /* 0x000fe40000000000 */
[----:B------:R-:W-:-:S04]  /*3f40*/  USHF.R.U32.HI UR4, URZ, 0x5, UR4 ;  /* 0x00000005ff047899 */ /* 0x000fc80008011604 */
[----:B------:R-:W-:Y:S02]  /*3f50*/  USHF.L.U32 UR5, UR5, UR4, URZ ;  /* 0x0000000405057299 */ /* 0x000fe400080006ff */
[----:B------:R-:W-:-:S04]  /*3f60*/  USHF.L.U32 UR4, UR6, UR4, URZ ;  /* 0x0000000406047299 */ /* 0x000fc800080006ff */
[----:B-1----:R-:W-:-:S04]  /*3f70*/  LOP3.LUT R0, R0, UR5, RZ, 0xc0, !PT ;  /* 0x0000000500007c12 */ /* 0x002fc8000f8ec0ff */
[----:B------:R-:W-:-:S13]  /*3f80*/  ISETP.NE.AND P0, PT, R0, UR5, PT ;  /* 0x0000000500007c0c */ /* 0x000fda000bf05270 */
[----:B------:R-:W-:Y:S05]  /*3f90*/  @P0 BRA `(.L_x_71) ;  /* 0x0000000000580947 */ /* 0x000fea0003800000 */
[----:B------:R-:W1:Y:S02]  /*3fa0*/  LDS R0, [UR8+0x18] ;  /* 0x00001808ff007984 */ /* 0x000e640008000800 */
[----:B-1----:R-:W-:-:S04]  /*3fb0*/  LOP3.LUT R0, R0, UR4, RZ, 0xc0, !PT ;  /* 0x0000000400007c12 */ /* 0x002fc8000f8ec0ff */
[----:B------:R-:W-:-:S13]  /*3fc0*/  ISETP.NE.AND P0, PT, R0, UR4, PT ;  /* 0x0000000400007c0c */ /* 0x000fda000bf05270 */
[----:B------:R-:W-:Y:S05]  /*3fd0*/  @P0 BRA `(.L_x_72) ;  /* 0x00000000003c0947 */ /* 0x000fea0003800000 */
[----:B------:R-:W1:Y:S01]  /*3fe0*/  S2R R2, SR_LANEID ;  /* 0x0000000000027919 */ /* 0x000e620000000000 */
[----:B------:R-:W-:-:S06]  /*3ff0*/  ULOP3.LUT UR5, URZ, UR5, URZ, 0x33, !UPT ;  /* 0x00000005ff057292 */ /* 0x000fcc000f8e33ff */
[----:B------:R-:W-:-:S04]  /*4000*/  IMAD.U32 R0, RZ, RZ, UR5 ;  /* 0x00000005ff007e24 */ /* 0x000fc8000f8e00ff */
[----:B------:R2:W4:Y:S02]  /*4010*/  REDUX UR7, R0 ;  /* 0x00000000000773c4 */ /* 0x0005240000000000 */
[----:B------:R1:W-:Y:S01]  /*4020*/  UTCATOMSWS.AND URZ, UR5 ;  /* 0x0000000500ff79e3 */ /* 0x0003e20008000000 */
[----:B--2---:R-:W-:Y:S01]  /*4030*/  LOP3.LUT R0, RZ, UR4, RZ, 0x33, !PT ;  /* 0x00000004ff007c12 */ /* 0x004fe2000f8e33ff */
[----:B------:R-:W-:Y:S02]  /*4040*/  VOTEU.ANY UR4, UPT, PT ;  /* 0x0000000000047886 */ /* 0x000fe400038e0100 */
[----:B------:R-:W-:Y:S02]  /*4050*/  UFLO.U32 UR4, UR4 ;  /* 0x00000004000472bd */ /* 0x000fe400080e0000 */
[----:B------:R-:W2:Y:S04]  /*4060*/  REDUX UR6, R0 ;  /* 0x00000000000673c4 */ /* 0x000ea80000000000 */
[----:B-1----:R-:W-:-:S02]  /*4070*/  ISETP.EQ.U32.AND P0, PT, R2, UR4, PT ;  /* 0x0000000402007c0c */ /* 0x002fc4000bf02070 */
[----:B----4-:R-:W-:-:S11]  /*4080*/  MOV R2, UR7 ;  /* 0x0000000700027c02 */ /* 0x010fd60008000f00 */
[----:B------:R1:W-:Y:S01]  /*4090*/  @P0 ATOMS.AND RZ, [UR8+0x14], R2 ;  /* 0x00001402ffff098c */ /* 0x0003e2000a800008 */
[----:B--2---:R-:W-:-:S05]  /*40a0*/  IMAD.U32 R0, RZ, RZ, UR6 ;  /* 0x00000006ff007e24 */ /* 0x004fca000f8e00ff */
[----:B------:R1:W-:Y:S01]  /*40b0*/  @P0 ATOMS.AND RZ, [UR8+0x18], R0 ;  /* 0x00001800ffff098c */ /* 0x0003e2000a800008 */
[----:B------:R-:W-:Y:S05]  /*40c0*/  BRA `(.L_x_73) ;  /* 0x0000000000147947 */ /* 0x000fea0003800000 */
.L_x_72:
[----:B------:R-:W-:Y:S02]  /*40d0*/  MOV R2, 0x40f0 ;  /* 0x000040f000027802 */ /* 0x000fe40000000f00 */
[----:B---3-5:R-:W-:Y:S05]  /*40e0*/  CALL.REL.NOINC `($__internal_0_$__cuda_sm10x_tcgen05_guardrail_trap_col_being_dealloced_not_returned_by_alloc) ;  /* 0x0000004c00f87944 */ /* 0x028fea0003c00000 */
[----:B------:R-:W-:Y:S05]  /*40f0*/  BRA `(.L_x_73) ;  /* 0x0000000000087947 */ /* 0x000fea0003800000 */
.L_x_71:
[----:B------:R-:W-:Y:S02]  /*4100*/  MOV R2, 0x4120 ;  /* 0x0000412000027802 */ /* 0x000fe40000000f00 */
[----:B---3-5:R-:W-:Y:S05]  /*4110*/  CALL.REL.NOINC `($__internal_2_$__cuda_sm10x_tcgen05_guardrail_trap_unallocated_columns_being_dealloced) ;  /* 0x0000005000047944 */ /* 0x028fea0003c00000 */
.L_x_73:
[----:B------:R-:W-:Y:S01]  /*4120*/  NOP ;  /* 0x0000000000007918 */ /* 0x000fe20000000000 */
[----:B------:R-:W-:Y:S05]  /*4130*/  EXIT ;  /* 0x000000000000794d */ /* 0x000fea0003800000 */
.L_x_55:
[----:B------:R-:W-:-:S09]  /*4140*/  UISETP.NE.OR UP0, UPT, UR17, 0x3, !UP3 ;  /* 0x000000031100788c */ /* 0x000fd2000df05670 */
[----:B------:R-:W-:Y:S05]  /*4150*/  BRA.U UP0, `(.L_x_74) ;  /* 0x0000001100547547 */ /* 0x000fea000b800000 */
[----:B------:R-:W1:Y:S01]  /*4160*/  LDCU UR31, c[0x0][0x370] ;  /* 0x00006e00ff1f77ac */ /* 0x000e620008000800 */
[----:B------:R-:W2:Y:S01]  /*4170*/  LDC.64 R16, c[0x0][0x348] ;  /* 0x0000d200ff107b82 */ /* 0x000ea20000000a00 */
[----:B------:R-:W-:Y:S02]  /*4180*/  HFMA2 R13, -RZ, RZ, 0, 0 ;  /* 0x00000000ff0d7431 */ /* 0x000fe400000001ff */
[----:B------:R-:W-:Y:S01]  /*4190*/  IMAD.MOV.U32 R15, RZ, RZ, 0x1 ;  /* 0x00000001ff0f7424 */ /* 0x000fe200078e00ff */
[----:B------:R-:W1:Y:S01]  /*41a0*/  LDCU.128 UR48, c[0x0][0xb10] ;  /* 0x00016200ff3077ac */ /* 0x000e620008000c00 */
[----:B------:R-:W-:Y:S01]  /*41b0*/  IMAD.MOV.U32 R14, RZ, RZ, RZ ;  /* 0x000000ffff0e7224 */ /* 0x000fe200078e00ff */
[----:B------:R-:W-:Y:S01]  /*41c0*/  MOV R7, 0x2000 ;  /* 0x0000200000077802 */ /* 0x000fe20000000f00 */
[----:B------:R-:W3:Y:S01]  /*41d0*/  LDCU UR30, c[0x0][0x374] ;  /* 0x00006e80ff1e77ac */ /* 0x000ee20008000800 */
[----:B------:R-:W4:Y:S01]  /*41e0*/  LDC.64 R2, c[0x0][0x888] ;  /* 0x00022200ff027b82 */ /* 0x000f220000000a00 */
[----:B------:R-:W3:Y:S01]  /*41f0*/  LDCU UR15, c[0x0][0xb0c] ;  /* 0x00016180ff0f77ac */ /* 0x000ee20008000800 */
[----:B------:R-:W2:Y:S06]  /*4200*/  LDCU UR41, c[0x0][0xb20] ;  /* 0x00016400ff2977ac */ /* 0x000eac0008000800 */
[----:B------:R-:W4:Y:S01]  /*4210*/  LDC.64 R4, c[0x0][0x890] ;  /* 0x00022400ff047b82 */ /* 0x000f220000000a00 */
[----:B------:R-:W2:Y:S01]  /*4220*/  LDCU UR4, c[0x0][0xb30] ;  /* 0x00016600ff0477ac */ /* 0x000ea20008000800 */
[----:B------:R-:W-:Y:S01]  /*4230*/  UMOV UR21, 0x400 ;  /* 0x0000040000157882 */ /* 0x000fe20000000000 */
[----:B-1----:R-:W-:-:S02]  /*4240*/  UIMAD.WIDE.U32 UR6, UR31, UR48, URZ ;  /* 0x000000301f0672a5 */ /* 0x002fc4000f8e00ff */
[----:B---3--:R-:W-:Y:S02]  /*4250*/  UIMAD.WIDE.U32 UR8, UR30, UR51, URZ ;  /* 0x000000331e0872a5 */ /* 0x008fe4000f8e00ff */
[----:B------:R-:W-:Y:S02]  /*4260*/  ULEA UR21, UR47, UR21, 0x18 ;  /* 0x000000152f157291 */ /* 0x000fe4000f8ec0ff */
[----:B------:R-:W-:Y:S02]  /*4270*/  UPLOP3.LUT UP3, UPT, UPT, UPT, UPT, 0x40, 0x4 ;  /* 0x000000000004789c */ /* 0x000fe40003f6e870 */
[----:B------:R-:W-:Y:S01]  /*4280*/  UIADD3 UR37, UPT, UPT, UR21, 0x58, URZ ;  /* 0x0000005815257890 */ /* 0x000fe2000fffe0ff */
[----:B------:R-:W-:Y:S01]  /*4290*/  UMOV UR6, UR7 ;  /* 0x0000000700067c82 */ /* 0x000fe20008000000 */
[----:B------:R-:W-:Y:S01]  /*42a0*/  UMOV UR38, UR9 ;  /* 0x0000000900267c82 */ /* 0x000fe20008000000 */
[----:B------:R-:W-:Y:S02]  /*42b0*/  UISETP.GE.AND UP0, UPT, UR42, 0x1, UPT ;  /* 0x000000012a00788c */ /* 0x000fe4000bf06270 */
[----:B------:R-:W-:Y:S01]  /*42c0*/  UISETP.NE.AND UP4, UPT, UR42, 0x1, UPT ;  /* 0x000000012a00788c */ /* 0x000fe2000bf85270 */
[----:B------:R-:W1:Y:S01]  /*42d0*/  LDCU.64 UR22, c[0x0][0xb28] ;  /* 0x00016500ff1677ac */ /* 0x000e620008000a00 */
[----:B------:R-:W-:-:S02]  /*42e0*/  UISETP.NE.AND UP6, UPT, UR15, 0x1, UPT ;  /* 0x000000010f00788c */ /* 0x000fc4000bfc5270 */
[----:B------:R-:W-:Y:S02]  /*42f0*/  UISETP.NE.AND UP5, UPT, UR50, 0x1, UPT ;  /* 0x000000013200788c */ /* 0x000fe4000bfa5270 */
[----:B------:R-:W-:Y:S02]  /*4300*/  UIADD3 UR33, UPT, UPT, UR21, 0x40, URZ ;  /* 0x0000004015217890 */ /* 0x000fe4000fffe0ff */
[----:B------:R-:W-:Y:S02]  /*4310*/  UIADD3 UR25, UPT, UPT, UR21, 0x48, URZ ;  /* 0x0000004815197890 */ /* 0x000fe4000fffe0ff */
[----:B------:R-:W-:Y:S02]  /*4320*/  UIADD3 UR17, UPT, UPT, UR21, 0x50, URZ ;  /* 0x0000005015117890 */ /* 0x000fe4000fffe0ff */
[----:B------:R-:W-:Y:S02]  /*4330*/  UPRMT UR37, UR47, 0x654, UR37 ;  /* 0x000006542f257896 */ /* 0x000fe40008000025 */
[----:B------:R-:W-:-:S02]  /*4340*/  USHF.R.U32.HI UR39, URZ, UR49, UR6 ;  /* 0x00000031ff277299 */ /* 0x000fc40008011606 */
[----:B--2---:R-:W-:Y:S02]  /*4350*/  USHF.R.U32.HI UR38, URZ, UR41, UR38 ;  /* 0x00000029ff267299 */ /* 0x004fe40008011626 */
[----:B------:R-:W-:-:S11]  /*4360*/  UISETP.NE.AND UP2, UPT, UR4, 0x1, UPT ;  /* 0x000000010400788c */ /* 0x000fd6000bf45270 */
.L_x_85:
[C---:B------:R-:W-:Y:S02]  /*4370*/  LEA R12, R14.reuse, UR21, 0x3 ;  /* 0x000000150e0c7c11 */ /* 0x040fe4000f8e18ff */
[----:B------:R-:W-:Y:S02]  /*4380*/  SHF.L.U32 R0, R13, 0x1f, RZ ;  /* 0x0000001f0d007819 */ /* 0x000fe400000006ff */
[----:B------:R-:W-:Y:S02]  /*4390*/  LEA R8, R14, UR21, 0x4 ;  /* 0x000000150e087c11 */ /* 0x000fe4000f8e20ff */
[----:B--2---:R-:W2:Y:S02]  /*43a0*/  SYNCS.PHASECHK.TRANS64.TRYWAIT P0, [R12+URZ+0x90], R0 ;  /* 0x000090000c0075a7 */ /* 0x004ea400080011ff */
[----:B--2---:R-:W-:Y:S05]  /*43b0*/  @!P0 BRA `(.L_x_75) ;  /* 0x0000004400f48947 */ /* 0x004fea0003800000 */
.L_x_165:
[----:B------:R-:W3:Y:S01]  /*43c0*/  LDS.128 R8, [R8+0x120] ;  /* 0x0001200008087984 */ /* 0x000ee20000000c00 */
[----:B------:R-:W-:Y:S01]  /*43d0*/  UISETP.GE.AND UP0, UPT, UR42, 0x1, UPT ;  /* 0x000000012a00788c */ /* 0x000fe2000bf06270 */
[----:B------:R-:W-:Y:S01]  /*43e0*/  @!PT LDS RZ, [RZ] ;  /* 0x00000000fffff984 */ /* 0x000fe20000000800 */
[----:B------:R-:W-:Y:S01]  /*43f0*/  @!PT LDS RZ, [RZ] ;  /* 0x00000000fffff984 */ /* 0x000fe20000000800 */
[----:B------:R-:W-:Y:S01]  /*4400*/  @!PT LDS RZ, [RZ] ;  /* 0x00000000fffff984 */ /* 0x000fe20000000800 */
[----:B------:R-:W-:Y:S01]  /*4410*/  @!PT LDS RZ, [RZ] ;  /* 0x00000000fffff984 */ /* 0x000fe20000000800 */
[----:B------:R1:W-:Y:S06]  /*4420*/  MEMBAR.ALL.CTA ;  /* 0x0000000000007992 */ /* 0x0003ec0000008000 */
[----:B-1----:R-:W1:Y:S01]  /*4430*/  FENCE.VIEW.ASYNC.S ;  /* 0x00000000000073c6 */ /* 0x002e620000000000 */
[----:B---3--:R-:W-:Y:S11]  /*4440*/  LOP3.LUT P0, RZ, R10, 0x1, RZ, 0xc0, !PT ;  /* 0x000000010aff7812 */ /* 0x008ff6000780c0ff */
[----:B------:R-:W-:Y:S02]  /*4450*/  @!UPT UIADD3 URZ, UPT, UPT, URZ, URZ, URZ ;  /* 0x000000fffffff290 */ /* 0x000fe4000fffe0ff */
[----:B-1----:R-:W-:Y:S01]  /*4460*/  VOTEU.ANY UP1, P0 ;  /* 0x0000000000ff7886 */ /* 0x002fe20000020100 */
[----:B------:R-:W-:Y:S11]  /*4470*/  PLOP3.LUT P0, PT, PT, PT, UP1, 0x80, 0x8 ;  /* 0x000000000008781c */ /* 0x000ff60003f0f018 */
[----:B------:R-:W-:Y:S02]  /*4480*/  @!UPT UIADD3 URZ, UPT, UPT, URZ, URZ, URZ ;  /* 0x000000fffffff290 */ /* 0x000fe4000fffe0ff */
[----:B--2---:R-:W-:Y:S02]  /*4490*/  @P0 SHF.R.U32.HI R0, RZ, 0x10, R9 ;  /* 0x00000010ff000819 */ /* 0x004fe40000011609 */
[----:B------:R-:W-:Y:S02]  /*44a0*/  @P0 MOV R6, R8 ;  /* 0x0000000800060202 */ /* 0x000fe40000000f00 */
[----:B------:R-:W-:Y:S01]  /*44b0*/  @P0 R2UR UR4, R0 ;  /* 0x00000000000402ca */ /* 0x000fe200000e0000 */
[----:B------:R-:W-:Y:S01]  /*44c0*/  VIADD R0, R12, 0xa0 ;  /* 0x000000a00c007836 */ /* 0x000fe20000000000 */
[----:B------:R-:W-:Y:S02]  /*44d0*/  @P0 LOP3.LUT R8, R9, 0xffff, RZ, 0xc0, !PT ;  /* 0x0000ffff09080812 */ /* 0x000fe400078ec0ff */
[----:B------:R-:W-:Y:S02]  /*44e0*/  @P0 R2UR UR6, R6 ;  /* 0x00000000060602ca */ /* 0x000fe400000e0000 */
[----:B------:R-:W-:Y:S02]  /*44f0*/  PRMT R0, RZ, 0x654, R0 ;  /* 0x00000654ff007816 */ /* 0x000fe40000000000 */
[----:B------:R-:W-:Y:S02]  /*4500*/  @P0 R2UR UR5, R8 ;  /* 0x00000000080502ca */ /* 0x000fe400000e0000 */
[----:B------:R1:W-:Y:S03]  /*4510*/  SYNCS.ARRIVE.TRANS64.RED.A1T0 RZ, [R0+URZ], RZ ;  /* 0x000000ff00ff79a7 */ /* 0x0003e600081004ff */
[----:B------:R-:W-:Y:S04]  /*4520*/  @UP1 UMOV UR29, UR4 ;  /* 0x00000004001d1c82 */ /* 0x000fe80008000000 */
[----:B------:R-:W-:Y:S04]  /*4530*/  @UP1 UMOV UR14, UR6 ;  /* 0x00000006000e1c82 */ /* 0x000fe80008000000 */
[----:B------:R-:W-:Y:S01]  /*4540*/  @UP1 UMOV UR13, UR5 ;  /* 0x00000005000d1c82 */ /* 0x000fe20008000000 */
[----:B------:R-:W-:Y:S05]  /*4550*/  BRA.U !UP0, `(.L_x_76) ;  /* 0x0000000108a47547 */ /* 0x000fea000b800000 */
[----:B------:R-:W-:Y:S02]  /*4560*/  UIMAD.WIDE.U32 UR18, UR13, UR51, URZ ;  /* 0x000000330d1272a5 */ /* 0x000fe4000f8e00ff */
[----:B------:R-:W-:Y:S02]  /*4570*/  UIMAD.WIDE.U32 UR26, UR14, UR48, URZ ;  /* 0x000000300e1a72a5 */ /* 0x000fe4000f8e00ff */
[----:B------:R-:W-:Y:S02]  /*4580*/  USEL UR4, UR30, UR38, !UP5 ;  /* 0x000000261e047287 */ /* 0x000fe4000e800000 */
[----:B------:R-:W-:Y:S02]  /*4590*/  USEL UR7, UR31, UR39, !UP6 ;  /* 0x000000271f077287 */ /* 0x000fe4000f000000 */
[----:B------:R-:W-:Y:S02]  /*45a0*/  UIMAD.WIDE.U32 UR8, UR4, UR22, URZ ;  /* 0x00000016040872a5 */ /* 0x000fe4000f8e00ff */
[----:B------:R-:W-:Y:S01]  /*45b0*/  UIMAD.WIDE.U32 UR10, UR7, UR22, URZ ;  /* 0x00000016070a72a5 */ /* 0x000fe2000f8e00ff */
[----:B------:R-:W-:Y:S02]  /*45c0*/  UMOV UR5, UR19 ;  /* 0x0000001300057c82 */ /* 0x000fe40008000000 */
[----:B------:R-:W-:Y:S03]  /*45d0*/  USHF.R.U32.HI UR6, URZ, UR41, UR5 ;  /* 0x00000029ff067299 */ /* 0x000fe60008011605 */
[----:B------:R-:W-:Y:S01]  /*45e0*/  UMOV UR5, UR27 ;  /* 0x0000001b00057c82 */ /* 0x000fe20008000000 */
[----:B------:R-:W-:Y:S02]  /*45f0*/  USEL UR6, UR13, UR6, !UP5 ;  /* 0x000000060d067287 */ /* 0x000fe4000e800000 */
[----:B------:R-:W-:Y:S03]  /*4600*/  USHF.R.U32.HI UR12, URZ, UR49, UR5 ;  /* 0x00000031ff0c7299 */ /* 0x000fe60008011605 */
[----:B------:R-:W-:Y:S02]  /*4610*/  UMOV UR5, UR9 ;  /* 0x0000000900057c82 */ /* 0x000fe40008000000 */
[----:B------:R-:W-:Y:S03]  /*4620*/  @UP4 USHF.R.U32.HI UR4, URZ, UR23, UR5 ;  /* 0x00000017ff044299 */ /* 0x000fe60008011605 */
[----:B------:R-:W-:Y:S01]  /*4630*/  UMOV UR5, UR11 ;  /* 0x0000000b00057c82 */ /* 0x000fe20008000000 */
[----:B------:R-:W-:Y:S02]  /*4640*/  UIMAD UR4, UR42, UR4, URZ ;  /* 0x000000042a0472a4 */ /* 0x000fe4000f8e02ff */
[----:B------:R-:W-:Y:S02]  /*4650*/  @UP4 USHF.R.U32.HI UR7, URZ, UR23, UR5 ;  /* 0x00000017ff074299 */ /* 0x000fe40008011605 */
[----:B------:R-:W-:Y:S02]  /*4660*/  UIMAD.WIDE.U32 UR10, UR6, UR22, URZ ;  /* 0x00000016060a72a5 */ /* 0x000fe4000f8e00ff */
[----:B------:R-:W-:Y:S02]  /*4670*/  USEL UR5, UR14, UR12, !UP6 ;  /* 0x0000000c0e057287 */ /* 0x000fe4000f000000 */
[----:B------:R-:W-:Y:S02]  /*4680*/  UIMAD UR8, UR42, UR7, URZ ;  /* 0x000000072a0872a4 */ /* 0x000fe4000f8e02ff */
[----:B------:R-:W-:Y:S03]  /*4690*/  UISETP.GE.AND UP0, UPT, UR6, UR4, UPT ;  /* 0x000000040600728c */ /* 0x000fe6000bf06270 */
[----:B------:R-:W-:Y:S01]  /*46a0*/  UMOV UR4, UR11 ;  /* 0x0000000b00047c82 */ /* 0x000fe20008000000 */
[----:B------:R-:W-:Y:S02]  /*46b0*/  UISETP.GE.OR UP0, UPT, UR5, UR8, UP0 ;  /* 0x000000080500728c */ /* 0x000fe40008706670 */
[----:B------:R-:W-:Y:S02]  /*46c0*/  USHF.R.U32.HI UR4, URZ, UR23, UR4 ;  /* 0x00000017ff047299 */ /* 0x000fe40008011604 */
[----:B------:R-:W-:Y:S02]  /*46d0*/  UIMAD.WIDE.U32 UR8, UR5, UR22, URZ ;  /* 0x00000016050872a5 */ /* 0x000fe4000f8e00ff */
[----:B------:R-:W-:Y:S04]  /*46e0*/  USEL UR10, UR6, UR4, !UP4 ;  /* 0x00000004060a7287 */ /* 0x000fe8000e000000 */
[----:B------:R-:W-:Y:S01]  /*46f0*/  UIADD3 UR11, UPT, UPT, -UR10, URZ, URZ ;  /* 0x000000ff0a0b7290 */ /* 0x000fe2000fffe1ff */
[----:B------:R-:W-:Y:S02]  /*4700*/  @!UP0 UMOV UR4, UR9 ;  /* 0x0000000900048c82 */ /* 0x000fe40008000000 */
[----:B------:R-:W-:Y:S02]  /*4710*/  @!UP0 USHF.R.U32.HI UR4, URZ, UR23, UR4 ;  /* 0x00000017ff048299 */ /* 0x000fe40008011604 */
[----:B------:R-:W-:Y:S02]  /*4720*/  UIMAD UR8, UR42, UR11, UR6 ;  /* 0x0000000b2a0872a4 */ /* 0x000fe4000f8e0206 */
[----:B------:R-:W-:Y:S04]  /*4730*/  @!UP0 USEL UR4, UR5, UR4, !UP4 ;  /* 0x0000000405048287 */ /* 0x000fe8000e000000 */
[----:B------:R-:W-:Y:S02]  /*4740*/  @!UP0 UIMAD UR8, UR7, UR8, UR4 ;  /* 0x00000008070882a4 */ /* 0x000fe4000f8e0204 */
[----:B------:R-:W-:Y:S02]  /*4750*/  @!UP0 UIADD3 UR9, UPT, UPT, UR10, -UR4, URZ ;  /* 0x800000040a098290 */ /* 0x000fe4000fffe0ff */
[----:B------:R-:W-:Y:S02]  /*4760*/  UIADD3 UR4, UPT, UPT, -UR5, URZ, URZ ;  /* 0x000000ff05047290 */ /* 0x000fe4000fffe1ff */
[----:B------:R-:W-:Y:S02]  /*4770*/  UIADD3 UR7, UPT, UPT, -UR6, URZ, URZ ;  /* 0x000000ff06077290 */ /* 0x000fe4000fffe1ff */
[----:B------:R-:W-:Y:S02]  /*4780*/  @!UP0 UIMAD UR6, UR9, UR42, UR5 ;  /* 0x0000002a090682a4 */ /* 0x000fe4000f8e0205 */
[----:B------:R-:W-:Y:S02]  /*4790*/  UIMAD UR14, UR15, UR4, UR14 ;  /* 0x000000040f0e72a4 */ /* 0x000fe4000f8e020e */
[----:B------:R-:W-:Y:S01]  /*47a0*/  UIMAD UR13, UR50, UR7, UR13 ;  /* 0x00000007320d72a4 */ /* 0x000fe2000f8e020d */
[----:B------:R-:W-:Y:S02]  /*47b0*/  @!UP0 UMOV UR5, UR8 ;  /* 0x0000000800058c82 */ /* 0x000fe40008000000 */
[----:B------:R-:W-:Y:S02]  /*47c0*/  UIMAD UR14, UR5, UR15, UR14 ;  /* 0x0000000f050e72a4 */ /* 0x000fe4000f8e020e */
[----:B------:R-:W-:Y:S11]  /*47d0*/  UIMAD UR13, UR6, UR50, UR13 ;  /* 0x00000032060d72a4 */ /* 0x000ff6000f8e020d */
[----:B------:R-:W-:Y:S01]  /*47e0*/  @!UPT UIADD3 URZ, UPT, UPT, URZ, URZ, URZ ;  /* 0x000000fffffff290 */ /* 0x000fe2000fffe0ff */
.L_x_76:
[----:B------:R-:W2:Y:S01]  /*47f0*/  @!UP2 LDCU.128 UR8, c[0x0][0xb10] ;  /* 0x00016200ff08a7ac */ /* 0x000ea20008000c00 */
[C---:B----4-:R-:W-:Y:S02]  /*4800*/  ISETP.NE.U32.AND P1, PT, R4.reuse, RZ, PT ;  /* 0x000000ff0400720c */ /* 0x050fe40003f25070 */
[----:B------:R-:W-:Y:S02]  /*4810*/  ISETP.NE.U32.AND P0, PT, R4, RZ, PT ;  /* 0x000000ff0400720c */ /* 0x000fe40003f05070 */
[C---:B------:R-:W-:Y:S02]  /*4820*/  ISETP.NE.AND.EX P1, PT, R5.reuse, RZ, PT, P1 ;  /* 0x000000ff0500720c */ /* 0x040fe40003f25310 */
[----:B------:R-:W-:Y:S01]  /*4830*/  ISETP.NE.AND.EX P0, PT, R5, RZ, PT, P0 ;  /* 0x000000ff0500720c */ /* 0x000fe20003f05300 */
[----:B------:R-:W3:Y:S01]  /*4840*/  @!UP2 LDCU UR5, c[0x0][0xb0c] ;  /* 0x00016180ff05a7ac */ /* 0x000ee20008000800 */
[----:B------:R-:W-:Y:S01]  /*4850*/  SHF.L.U32 R9, R15, 0x1f, RZ ;  /* 0x0000001f0f097819 */ /* 0x000fe200000006ff */
[----:B------:R-:W-:Y:S02]  /*4860*/  USHF.L.U32 UR35, UR16, 0x6, URZ ;  /* 0x0000000610237899 */ /* 0x000fe400080006ff */
[----:B------:R-:W-:Y:S02]  /*4870*/  USHF.L.U32 UR34, UR20, 0x7, URZ ;  /* 0x0000000714227899 */ /* 0x000fe400080006ff */
[----:B--2---:R-:W-:Y:S07]  /*4880*/  UIMAD.WIDE.U32 UR6, UR14, UR8, URZ ;  /* 0x000000080e0672a5 */ /* 0x004fee000f8e00ff */
[----:B------:R-:W-:Y:S01]  /*4890*/  @!UP2 UMOV UR4, UR7 ;  /* 0x000000070004ac82 */ /* 0x000fe20008000000 */
[----:B---3--:R-:W-:Y:S02]  /*48a0*/  @!UP2 UISETP.NE.AND UP0, UPT, UR5, 0x1, UPT ;  /* 0x000000010500a88c */ /* 0x008fe4000bf05270 */
[----:B------:R-:W-:Y:S02]  /*48b0*/  @!UP2 USHF.R.U32.HI UR4, URZ, UR9, UR4 ;  /* 0x00000009ff04a299 */ /* 0x000fe40008011604 */
[----:B------:R-:W-:Y:S02]  /*48c0*/  UIMAD.WIDE.U32 UR6, UR13, UR11, URZ ;  /* 0x0000000b0d0672a5 */ /* 0x000fe4000f8e00ff */
[----:B------:R-:W-:Y:S02]  /*48d0*/  @!UP2 USEL UR8, UR14, UR4, !UP0 ;  /* 0x000000040e08a287 */ /* 0x000fe4000c000000 */
[----:B------:R-:W-:Y:S03]  /*48e0*/  @!UP2 UISETP.NE.AND UP0, UPT, UR10, 0x1, UPT ;  /* 0x000000010a00a88c */ /* 0x000fe6000bf05270 */
[----:B------:R-:W-:Y:S02]  /*48f0*/  @!UP2 UMOV UR6, UR7 ;  /* 0x000000070006ac82 */ /* 0x000fe40008000000 */
[----:B------:R-:W2:Y:S02]  /*4900*/  @!UP2 LDCU UR4, c[0x0][0xb20] ;  /* 0x00016400ff04a7ac */ /* 0x000ea40008000800 */
[----:B--2---:R-:W-:Y:S04]  /*4910*/  @!UP2 USHF.R.U32.HI UR6, URZ, UR4, UR6 ;  /* 0x00000004ff06a299 */ /* 0x004fe80008011606 */
[----:B------:R-:W-:Y:S04]  /*4920*/  @!UP2 USEL UR6, UR13, UR6, !UP0 ;  /* 0x000000060d06a287 */ /* 0x000fe8000c000000 */
[----:B------:R-:W-:Y:S02]  /*4930*/  @!UP2 UIADD3 UR4, UPT, UPT, -UR8, UR6, URZ ;  /* 0x000000060804a290 */ /* 0x000fe4000fffe1ff */
[----:B------:R-:W-:Y:S02]  /*4940*/  @!UP2 UIADD3 UR6, UPT, UPT, UR8, -UR6, URZ ;  /* 0x800000060806a290 */ /* 0x000fe4000fffe0ff */
[----:B------:R-:W-:Y:S02]  /*4950*/  @!UP2 UIMAD UR14, UR4, UR5, UR14 ;  /* 0x00000005040ea2a4 */ /* 0x000fe4000f8e020e */
[----:B------:R-:W-:Y:S01]  /*4960*/  @!UP2 UIMAD UR13, UR6, UR10, UR13 ;  /* 0x0000000a060da2a4 */ /* 0x000fe2000f8e020d */
[----:B------:R-:W-:Y:S11]  /*4970*/  BRA.U UP3, `(.L_x_77) ;  /* 0x0000000103107547 */ /* 0x000ff6000b800000 */
[----:B------:R-:W-:Y:S04]  /*4980*/  MOV R6, UR40 ;  /* 0x0000002800067c02 */ /* 0x000fe80008000f00 */
[----:B------:R-:W-:Y:S04]  /*4990*/  SHF.L.U32 R6, R6, 0x1f, RZ ;  /* 0x0000001f06067819 */ /* 0x000fe800000006ff */
[----:B------:R-:W2:Y:S02]  /*49a0*/  SYNCS.PHASECHK.TRANS64.TRYWAIT P2, [UR21+0x88], R6 ;  /* 0x00008806ff0075a7 */ /* 0x000ea40008041115 */
[----:B--2---:R-:W-:Y:S05]  /*49b0*/  @!P2 BRA `(.L_x_78) ;  /* 0x000000400088a947 */ /* 0x004fea0003800000 */
.L_x_77:
[----:B------:R-:W-:Y:S05]  /*49c0*/  @!P1 BRA `(.L_x_79) ;  /* 0x0000000000309947 */ /* 0x000fea0003800000 */
[----:B------:R-:W-:Y:S01]  /*49d0*/  ISETP.NE.U32.AND P1, PT, R2, RZ, PT ;  /* 0x000000ff0200720c */ /* 0x000fe20003f25070 */
[----:B------:R-:W2:Y:S01]  /*49e0*/  LDCU.64 UR4, c[0x0][0x358] ;  /* 0x00006b00ff0477ac */ /* 0x000ea20008000a00 */
[----:B------:R-:W-:Y:S02]  /*49f0*/  IMAD.MOV.U32 R52, RZ, RZ, 0x1 ;  /* 0x00000001ff347424 */ /* 0x000fe400078e00ff */
[----:B------:R-:W-:Y:S11]  /*4a00*/  ISETP.NE.AND.EX P1, PT, R3, RZ, PT, P1 ;  /* 0x000000ff0300720c */ /* 0x000ff60003f25310 */
[----:B------:R-:W-:Y:S02]  /*4a10*/  @!UPT UIADD3 URZ, UPT, UPT, URZ, URZ, URZ ;  /* 0x000000fffffff290 */ /* 0x000fe4000fffe0ff */
[----:B------:R-:W3:Y:S01]  /*4a20*/  @P1 LDC.64 R10, c[0x0][0x888] ;  /* 0x00022200ff0a1b82 */ /* 0x000ee20000000a00 */
[----:B-1----:R-:W-:Y:S04]  /*4a30*/  @P1 IMAD R0, R4, UR36, RZ ;  /* 0x0000002404001c24 */ /* 0x002fe8000f8e02ff */
[----:B---3--:R-:W-:Y:S04]  /*4a40*/  @P1 IMAD.WIDE R10, R0, 0x4, R10 ;  /* 0x00000004000a1825 */ /* 0x008fe800078e020a */
[----:B------:R-:W-:Y:S01]  /*4a50*/  HFMA2 R0, -RZ, RZ, 0, 5.9604644775390625e-08 ;  /* 0x00000001ff007431 */ /* 0x000fe200000001ff */
[----:B--2--5:R2:W5:Y:S04]  /*4a60*/  @P1 LDG.E R27, desc[UR4][R10.64] ;  /* 0x000000040a1b1981 */ /* 0x024568000c1e1900 */
[----:B------:R-:W-:Y:S01]  /*4a70*/  @!P1 PRMT R52, R0, 0x7610, R52 ;  /* 0x0000761000349816 */ /* 0x000fe20000000034 */
[----:B--2---:R-:W3:Y:S06]  /*4a80*/  @!P1 LDC R27, c[0x0][0x880] ;  /* 0x00022000ff1b9b82 */ /* 0x004eec0000000800 */
.L_x_79:
[----:B---3-5:R-:W-:Y:S01]  /*4a90*/  @!P0 FSETP.EQ.AND P1, PT, R27, RZ, PT ;  /* 0x000000ff1b00820b */ /* 0x028fe20003f22000 */
[----:B------:R-:W-:Y:S01]  /*4aa0*/  @!UPT UIADD3 URZ, UPT, UPT, URZ, URZ, URZ ;  /* 0x000000fffffff290 */ /* 0x000fe2000fffe0ff */
[----:B------:R-:W-:Y:S11]  /*4ab0*/  @!P0 BRA `(.L_x_80) ;  /* 0x0000000000188947 */ /* 0x000ff60003800000 */
[----:B------:R-:W-:Y:S02]  /*4ac0*/  LOP3.LUT P0, RZ, R52, 0xff, RZ, 0xc0, !PT ;  /* 0x000000ff34ff7812 */ /* 0x000fe4000780c0ff */
[----:B------:R-:W-:Y:S04]  /*4ad0*/  ISETP.NE.U32.AND P1, PT, R2, RZ, PT ;  /* 0x000000ff0200720c */ /* 0x000fe80003f25070 */
[----:B------:R-:W-:Y:S04]  /*4ae0*/  ISETP.NE.AND.EX P1, PT, R3, RZ, PT, P1 ;  /* 0x000000ff0300720c */ /* 0x000fe80003f25310 */
[----:B------:R-:W-:Y:S03]  /*4af0*/  PLOP3.LUT P1, PT, P1, PT, PT, 0x8, 0x80 ;  /* 0x000000000080781c */ /* 0x000fe60000f2e170 */
[----:B------:R-:W-:Y:S11]  /*4b00*/  @P0 FSETP.EQ.AND P1, PT, R27, RZ, PT ;  /* 0x000000ff1b00020b */ /* 0x000ff60003f22000 */
[----:B------:R-:W-:Y:S02]  /*4b10*/  @!UPT UIADD3 URZ, UPT, UPT, URZ, URZ, URZ ;  /* 0x000000fffffff290 */ /* 0x000fe4000fffe0ff */
.L_x_80:
[----:B------:R-:W2:Y:S01]  /*4b20*/  SYNCS.PHASECHK.TRANS64.TRYWAIT P2, [UR21+0x60], R9 ;  /* 0x00006009ff0075a7 */ /* 0x000ea20008041115 */
[----:B------:R-:W-:Y:S04]  /*4b30*/  ELECT P0, URZ, PT ;  /* 0x0000000000ff782f */ /* 0x000fe80003800000 */
[----:B------:R-:W-:Y:S11]  /*4b40*/  PLOP3.LUT P1, PT, P1, P0, PT, 0xf2, 0x2f ;  /* 0x00000000002f781c */ /* 0x000ff60000f21e72 */
[----:B------:R-:W-:Y:S02]  /*4b50*/  @!UPT UIADD3 URZ, UPT, UPT, URZ, URZ, URZ ;  /* 0x000000fffffff290 */ /* 0x000fe4000fffe0ff */
[----:B------:R-:W-:Y:S05]  /*4b60*/  @!P1 IADD3 R8, P0, PT, R16, 0x580, RZ ;  /* 0x0000058010089810 */ /* 0x000fea0007f1e0ff */
[----:B-1----:R-:W-:Y:S01]  /*4b70*/  @!P1 IMAD.X R6, RZ, RZ, R17, P0 ;  /* 0x000000ffff069224 */ /* 0x002fe200000e0611 */
[----:B--2---:R-:W-:Y:S07]  /*4b80*/  @!P2 BRA `(.L_x_81) ;  /* 0x00000040002ca947 */ /* 0x004fee0003800000 */
.L_x_168:
[----:B------:R-:W-:Y:S01]  /*4b90*/  @!P1 R2UR UR5, R8 ;  /* 0x00000000080592ca */ /* 0x000fe200000e0000 */
[----:B------:R-:W-:Y:S01]  /*4ba0*/  VOTEU.ALL UP0, P1 ;  /* 0x0000000000ff7886 */ /* 0x000fe20000800000 */
[----:B------:R-:W-:Y:S01]  /*4bb0*/  @!P1 R2UR UR4, R6 ;  /* 0x00000000060492ca */ /* 0x000fe200000e0000 */
[----:B-1----:R-:W-:Y:S01]  /*4bc0*/  @!P1 IMAD.MOV.U32 R0, RZ, RZ, 0x2000 ;  /* 0x00002000ff009424 */ /* 0x002fe200078e00ff */
[----:B------:R-:W-:Y:S01]  /*4bd0*/  UMOV UR8, 0x0 ;  /* 0x0000000000087882 */ /* 0x000fe20000000000 */
[----:B------:R-:W-:Y:S01]  /*4be0*/  UMOV UR9, 0x10000000 ;  /* 0x1000000000097882 */ /* 0x000fe20000000000 */
[----:B------:R-:W-:Y:S01]  /*4bf0*/  @!UP0 UIADD3 UR32, UPT, UPT, UR21, 0x400, URZ ;  /* 0x0000040015208890 */ /* 0x000fe2000fffe0ff */
[----:B------:R-:W-:Y:S01]  /*4c00*/  @!P1 IADD3 R8, P0, PT, R16, 0x580, RZ ;  /* 0x0000058010089810 */ /* 0x000fe20007f1e0ff */
[----:B------:R-:W-:Y:S01]  /*4c10*/  VOTEU.ALL UP0, P1 ;  /* 0x0000000000ff7886 */ /* 0x000fe20000800000 */
[----:B------:R-:W-:Y:S03]  /*4c20*/  UPRMT UR6, UR47, 0x654, UR33 ;  /* 0x000006542f067896 */ /* 0x000fe60008000021 */
[----:B------:R-:W-:Y:S02]  /*4c30*/  @!P1 IMAD.X R6, RZ, RZ, R17, P0 ;  /* 0x000000ffff069224 */ /* 0x000fe400000e0611 */
[----:B------:R-:W-:Y:S02]  /*4c40*/  IMAD.U32 R10, RZ, RZ, UR5 ;  /* 0x00000005ff0a7e24 */ /* 0x000fe4000f8e00ff */
[----:B------:R-:W-:Y:S03]  /*4c50*/  IMAD.U32 R11, RZ, RZ, UR4 ;  /* 0x00000004ff0b7e24 */ /* 0x000fe6000f8e00ff */
[----:B------:R-:W-:Y:S02]  /*4c60*/  @!P1 R2UR UR4, R10 ;  /* 0x000000000a0492ca */ /* 0x000fe400000e0000 */
[----:B------:R-:W-:Y:S11]  /*4c70*/  @!P1 R2UR UR5, R11 ;  /* 0x000000000b0592ca */ /* 0x000ff600000e0000 */
[----:B------:R-:W-:Y:S02]  /*4c80*/  @!UPT UIADD3 URZ, UPT, UPT, URZ, URZ, URZ ;  /* 0x000000fffffff290 */ /* 0x000fe4000fffe0ff */
[----:B------:R1:W-:Y:S01]  /*4c90*/  @!UP0 UTMALDG.3D [UR32], [UR4], desc[UR8] ;  /* 0x00000820040085b4 */ /* 0x0003e20008011000 */
[----:B------:R1:W-:Y:S01]  /*4ca0*/  @!P1 SYNCS.ARRIVE.TRANS64.RED.A0TR RZ, [UR21+0x40], R0 ;  /* 0x00004000ffff99a7 */ /* 0x0003e20008300415 */
[----:B------:R-:W-:Y:S01]  /*4cb0*/  SYNCS.ARRIVE.TRANS64.RED.A1T0 RZ, [UR6], RZ ;  /* 0x000000ffffff79a7 */ /* 0x000fe20008100406 */
[----:B------:R-:W2:Y:S02]  /*4cc0*/  SYNCS.PHASECHK.TRANS64.TRYWAIT P2, [UR21+0x68], R9 ;  /* 0x00006809ff0075a7 */ /* 0x000ea40008041115 */
[----:B-12---:R-:W-:Y:S05]  /*4cd0*/  @!P2 BRA `(.L_x_82) ;  /* 0x0000003c00f0a947 */ /* 0x006fea0003800000 */
.L_x_170:
        /* <DEDUP_REMOVED lines=8> */
[----:B------:R-:W-:Y:S01]  /*4d60*/  @!UP0 UIADD3 UR24, UPT, UPT, UR21, 0x2400, URZ ;  /* 0x0000240015188890 */ /* 0x000fe2000fffe0ff */
[----:B------:R-:W-:Y:S01]  /*4d70*/  VOTEU.ALL UP0, P1 ;  /* 0x0000000000ff7886 */ /* 0x000fe20000800000 */
[----:B------:R-:W-:Y:S01]  /*4d80*/  UMOV UR27, UR35 ;  /* 0x00000023001b7c82 */ /* 0x000fe20008000000 */
[----:B------:R-:W-:Y:S02]  /*4d90*/  UMOV UR28, UR36 ;  /* 0x00000024001c7c82 */ /* 0x000fe40008000000 */
[----:B------:R-:W-:Y:S01]  /*4da0*/  IMAD.U32 R10, RZ, RZ, UR5 ;  /* 0x00000005ff0a7e24 */ /* 0x000fe2000f8e00ff */
[----:B------:R-:W-:Y:S01]  /*4db0*/  UPRMT UR6, UR47, 0x654, UR25 ;  /* 0x000006542f067896 */ /* 0x000fe20008000019 */
[----:B------:R-:W-:Y:S02]  /*4dc0*/  IMAD.U32 R11, RZ, RZ, UR4 ;  /* 0x00000004ff0b7e24 */ /* 0x000fe4000f8e00ff */
[----:B------:R-:W-:Y:S01]  /*4dd0*/  @!P1 IMAD.X R6, RZ, RZ, R17, P0 ;  /* 0x000000ffff069224 */ /* 0x000fe200000e0611 */
        /* <DEDUP_REMOVED lines=8> */
.L_x_172:
[----:B------:R-:W-:Y:S01]  /*4e60*/  @!P1 R2UR UR5, R8 ;  /* 0x00000000080592ca */ /* 0x000fe200000e0000 */
[----:B------:R-:W-:Y:S01]  /*4e70*/  VOTEU.ALL UP0, P1 ;  /* 0x0000000000ff7886 */ /* 0x000fe20000800000 */
[----:B------:R-:W-:Y:S01]  /*4e80*/  @!P1 R2UR UR4, R6 ;  /* 0x00000000060492ca */ /* 0x000fe200000e0000 */
[----:B-1----:R-:W-:Y:S01]  /*4e90*/  @!P1 IMAD.MOV.U32 R0, RZ, RZ, 0x2000 ;  /* 0x00002000ff009424 */ /* 0x002fe200078e00ff */
[----:B------:R-:W-:Y:S01]  /*4ea0*/  UMOV UR8, 0x0 ;  /* 0x0000000000087882 */ /* 0x000fe20000000000 */
[----:B------:R-:W-:Y:S01]  /*4eb0*/  UMOV UR9, 0x10000000 ;  /* 0x1000000000097882 */ /* 0x000fe20000000000 */
[----:B------:R-:W-:Y:S01]  /*4ec0*/  @!UP0 UIADD3 UR18, UPT, UPT, UR34, 0x40, URZ ;  /* 0x0000004022128890 */ /* 0x000fe2000fffe0ff */
[----:B------:R-:W-:Y:S01]  /*4ed0*/  VIADD R14, R14, 0x1 ;  /* 0x000000010e0e7836 */ /* 0x000fe20000000000 */
[----:B------:R-:W-:Y:S01]  /*4ee0*/  @!UP0 UIADD3 UR16, UPT, UPT, UR21, 0x4400, URZ ;  /* 0x0000440015108890 */ /* 0x000fe2000fffe0ff */
[----:B------:R-:W-:Y:S01]  /*4ef0*/  VOTEU.ALL UP0, P1 ;  /* 0x0000000000ff7886 */ /* 0x000fe20000800000 */
[----:B------:R-:W-:Y:S01]  /*4f00*/  UMOV UR19, UR35 ;  /* 0x0000002300137c82 */ /* 0x000fe20008000000 */
[----:B------:R-:W-:Y:S02]  /*4f10*/  UMOV UR20, UR36 ;  /* 0x0000002400147c82 */ /* 0x000fe40008000000 */
[----:B------:R-:W-:Y:S01]  /*4f20*/  IMAD.U32 R10, RZ, RZ, UR5 ;  /* 0x00000005ff0a7e24 */ /* 0x000fe2000f8e00ff */
[----:B------:R-:W-:Y:S01]  /*4f30*/  UPRMT UR6, UR47, 0x654, UR17 ;  /* 0x000006542f067896 */ /* 0x000fe20008000011 */
        /* <DEDUP_REMOVED lines=9> */
.L_x_174:
[----:B------:R-:W-:Y:S01]  /*4fd0*/  @!P1 IADD3 R6, P0, PT, R16, 0x580, RZ ;  /* 0x0000058010069810 */ /* 0x000fe20007f1e0ff */
[----:B------:R-:W-:Y:S01]  /*4fe0*/  VOTEU.ALL UP0, P1 ;  /* 0x0000000000ff7886 */ /* 0x000fe20000800000 */
[----:B------:R-:W-:Y:S01]  /*4ff0*/  UMOV UR6, 0x0 ;  /* 0x0000000000067882 */ /* 0x000fe20000000000 */
[----:B------:R-:W-:Y:S01]  /*5000*/  UMOV UR7, 0x10000000 ;  /* 0x1000000000077882 */ /* 0x000fe20000000000 */
[----:B------:R-:W-:Y:S01]  /*5010*/  @!P1 R2UR UR5, R6 ;  /* 0x00000000060592ca */ /* 0x000fe200000e0000 */
[----:B-1----:R-:W-:Y:S01]  /*5020*/  @!P1 IMAD.X R0, RZ, RZ, R17, P0 ;  /* 0x000000ffff009224 */ /* 0x002fe200000e0611 */
[----:B------:R-:W-:Y:S01]  /*5030*/  @!UP0 UIADD3 UR10, UPT, UPT, UR34, 0x60, URZ ;  /* 0x00000060220a8890 */ /* 0x000fe2000fffe0ff */
[----:B------:R-:W-:Y:S01]  /*5040*/  R2UR UR16, R54 ;  /* 0x00000000361072ca */ /* 0x000fe200000e0000 */
[----:B------:R-:W-:Y:S01]  /*5050*/  @!UP0 UIADD3 UR8, UPT, UPT, UR21, 0x6400, URZ ;  /* 0x0000640015088890 */ /* 0x000fe2000fffe0ff */
[----:B------:R-:W-:Y:S01]  /*5060*/  ISETP.NE.AND P0, PT, R14, 0x2, PT ;  /* 0x000000020e00780c */ /* 0x000fe20003f05270 */
[----:B------:R-:W-:Y:S01]  /*5070*/  @!UP0 UIADD3 UR9, UPT, UPT, UR21, 0x58, URZ ;  /* 0x0000005815098890 */ /* 0x000fe2000fffe0ff */
[----:B------:R-:W-:Y:S01]  /*5080*/  @!P1 R2UR UR4, R0 ;  /* 0x00000000000492ca */ /* 0x000fe200000e0000 */
[----:B------:R-:W-:Y:S01]  /*5090*/  VOTEU.ALL UP0, P1 ;  /* 0x0000000000ff7886 */ /* 0x000fe20000800000 */
[----:B------:R-:W-:Y:S01]  /*50a0*/  UMOV UR11, UR35 ;  /* 0x00000023000b7c82 */ /* 0x000fe20008000000 */
[----:B------:R-:W-:Y:S01]  /*50b0*/  UMOV UR12, UR36 ;  /* 0x00000024000c7c82 */ /* 0x000fe20008000000 */
[----:B------:R-:W-:Y:S01]  /*50c0*/  SEL R0, RZ, 0x1, P0 ;  /* 0x00000001ff007807 */ /* 0x000fe20000000000 */
[----:B------:R-:W-:Y:S01]  /*50d0*/  UIADD3 UR20, UPT, UPT, UR13, UR63, URZ ;  /* 0x0000003f0d147290 */ /* 0x000fe2000fffe0ff */
[----:B------:R-:W-:Y:S01]  /*50e0*/  IMAD.U32 R8, RZ, RZ, UR5 ;  /* 0x00000005ff087e24 */ /* 0x000fe2000f8e00ff */
[----:B------:R-:W-:Y:S01]  /*50f0*/  LOP3.LUT R15, R15, 0x1, RZ, 0x3c, !PT ;  /* 0x000000010f0f7812 */ /* 0x000fe200078e3cff */
[----:B------:R-:W-:Y:S01]  /*5100*/  UPLOP3.LUT UP3, UPT, UPT, UPT, UPT, 0x80, 0x8 ;  /* 0x000000000008789c */ /* 0x000fe20003f6f070 */
[----:B------:R-:W-:Y:S01]  /*5110*/  LOP3.LUT R13, R13, R0, RZ, 0x3c, !PT ;  /* 0x000000000d0d7212 */ /* 0x000fe200078e3cff */
[----:B------:R-:W-:Y:S01]  /*5120*/  UIADD3 UR16, UPT, UPT, UR14, UR16, URZ ;  /* 0x000000100e107290 */ /* 0x000fe2000fffe0ff */
[----:B------:R-:W-:Y:S01]  /*5130*/  SEL R14, R14, RZ, P0 ;  /* 0x000000ff0e0e7207 */ /* 0x000fe20000000000 */
[----:B------:R-:W-:Y:S01]  /*5140*/  UMOV UR36, UR29 ;  /* 0x0000001d00247c82 */ /* 0x000fe20008000000 */
[----:B------:R-:W-:Y:S01]  /*5150*/  IMAD.U32 R9, RZ, RZ, UR4 ;  /* 0x00000004ff097e24 */ /* 0x000fe2000f8e00ff */
[----:B------:R-:W-:Y:S04]  /*5160*/  @!P1 R2UR UR4, R8 ;  /* 0x00000000080492ca */ /* 0x000fe800000e0000 */
[----:B------:R-:W-:Y:S11]  /*5170*/  @!P1 R2UR UR5, R9 ;  /* 0x00000000090592ca */ /* 0x000ff600000e0000 */
[----:B------:R-:W-:Y:S02]  /*5180*/  @!UPT UIADD3 URZ, UPT, UPT, URZ, URZ, URZ ;  /* 0x000000fffffff290 */ /* 0x000fe4000fffe0ff */
[----:B------:R2:W-:Y:S01]  /*5190*/  @!UP0 UTMALDG.3D [UR8], [UR4], desc[UR6] ;  /* 0x00000608040085b4 */ /* 0x0005e20008011000 */
[----:B------:R2:W-:Y:S01]  /*51a0*/  @!P1 SYNCS.ARRIVE.TRANS64.RED.A0TR RZ, [UR21+0x58], R7 ;  /* 0x00005807ffff99a7 */ /* 0x0005e20008300415 */
[----:B------:R-:W-:Y:S01]  /*51b0*/  SYNCS.ARRIVE.TRANS64.RED.A1T0 RZ, [UR37], RZ ;  /* 0x000000ffffff79a7 */ /* 0x000fe20008100425 */
[----:B------:R-:W-:Y:S05]  /*51c0*/  BRA.U UP1, `(.L_x_85) ;  /* 0xfffffff101687547 */ /* 0x000fea000b83ffff */
[----:B------:R-:W-:-:S04]  /*51d0*/  SHF.L.U32 R2, R15, 0x1f, RZ ;  /* 0x0000001f0f027819 */ /* 0x000fc800000006ff */
[----:B------:R-:W1:Y:S02]  /*51e0*/  SYNCS.PHASECHK.TRANS64.TRYWAIT P0, [UR21+0x60], R2 ;  /* 0x00006002ff0075a7 */ /* 0x000e640008001115 */
[----:B-1----:R-:W-:Y:S05]  /*51f0*/  @!P0 BRA `(.L_x_86) ;  /* 0x0000003800f08947 */ /* 0x002fea0003800000 */
.L_x_176:
[----:B------:R-:W3:Y:S02]  /*5200*/  SYNCS.PHASECHK.TRANS64.TRYWAIT P0, [UR21+0x68], R2 ;  /* 0x00006802ff0075a7 */ /* 0x000ee40008001115 */
[----:B---3--:R-:W-:Y:S05]  /*5210*/  @!P0 BRA `(.L_x_87) ;  /* 0x0000003c00008947 */ /* 0x008fea0003800000 */
.L_x_178:
[----:B------:R-:W3:Y:S02]  /*5220*/  SYNCS.PHASECHK.TRANS64.TRYWAIT P0, [UR21+0x70], R2 ;  /* 0x00007002ff0075a7 */ /* 0x000ee40008001115 */
[----:B---3--:R-:W-:Y:S05]  /*5230*/  @!P0 BRA `(.L_x_88) ;  /* 0x0000003c00108947 */ /* 0x008fea0003800000 */
.L_x_180:
[----:B-1----:R-:W-:-:S07]  /*5240*/  MOV R0, UR21 ;  /* 0x0000001500007c02 */ /* 0x002fce0008000f00 */
.L_x_89:
[----:B-1----:R-:W-:-:S04]  /*5250*/  SHF.L.U32 R2, R15, 0x1f, RZ ;  /* 0x0000001f0f027819 */ /* 0x002fc800000006ff */
[----:B------:R1:W3:Y:S03]  /*5260*/  SYNCS.PHASECHK.TRANS64.TRYWAIT P0, [R0+URZ+0x78], R2 ;  /* 0x00007802000075a7 */ /* 0x0002e600080011ff */
[----:B---3--:R-:W-:Y:S05]  /*5270*/  @!P0 NANOSLEEP.SYNCS 0x989680 ;  /* 0x009896800000895d */ /* 0x008fea0003900000 */
[----:B------:R-:W3:Y:S02]  /*5280*/  @!P0 SYNCS.PHASECHK.TRANS64 P0, [R0+URZ+0x78], R2 ;  /* 0x00007802000085a7 */ /* 0x000ee400080010ff */
[----:B--23--:R-:W-:Y:S05]  /*5290*/  @P0 EXIT ;  /* 0x000000000000094d */ /* 0x00cfea0003800000 */
[----:B------:R-:W-:Y:S05]  /*52a0*/  BRA `(.L_x_89) ;  /* 0xfffffffc00e87947 */ /* 0x000fea000383ffff */
.L_x_74:
[----:B------:R-:W-:-:S06]  /*52b0*/  UISETP.GE.AND UP0, UPT, UR17, 0x4, UPT ;  /* 0x000000041100788c */ /* 0x000fcc000bf06270 */
[----:B------:R-:W-:-:S13]  /*52c0*/  PLOP3.LUT P0, PT, PT, PT, UP0, 0x80, 0x8 ;  /* 0x000000000008781c */ /* 0x000fda0003f0f008 */
[----:B------:R-:W-:Y:S05]  /*52d0*/  @!P0 EXIT ;  /* 0x000000000000894d */ /* 0x000fea0003800000 */
[----:B------:R-:W-:Y:S01]  /*52e0*/  BAR.SYNC.DEFER_BLOCKING 0x6, 0xa0 ;  /* 0x0182800000007b1d */ /* 0x000fe20000010000 */
[C---:B------:R-:W-:Y:S01]  /*52f0*/  IMAD.SHL.U32 R6, R64.reuse, 0x20, RZ ;  /* 0x0000002040067824 */ /* 0x040fe200078e00ff */
[C---:B------:R-:W-:Y:S01]  /*5300*/  R2P PR, R64.reuse, 0x6 ;  /* 0x0000000640007804 */ /* 0x040fe20000000000 */
[C---:B------:R-:W-:Y:S01]  /*5310*/  IMAD.SHL.U32 R2, R64.reuse, 0x4, RZ ;  /* 0x0000000440027824 */ /* 0x040fe200078e00ff */
[----:B------:R-:W-:Y:S01]  /*5320*/  CS2R R58, SRZ ;  /* 0x00000000003a7805 */ /* 0x000fe2000001ff00 */
[----:B------:R-:W-:Y:S01]  /*5330*/  IMAD.U32 R23, R64, 0x10000, RZ ;  /* 0x0001000040177824 */ /* 0x000fe200078e00ff */
[----:B------:R-:W-:Y:S01]  /*5340*/  UMOV UR44, 0x400 ;  /* 0x00000400002c7882 */ /* 0x000fe20000000000 */
[----:B------:R-:W1:Y:S01]  /*5350*/  LDCU.64 UR4, c[0x0][0x890] ;  /* 0x00011200ff0477ac */ /* 0x000e620008000a00 */
[----:B------:R-:W2:Y:S01]  /*5360*/  LDC.64 R50, c[0x0][0x8b0] ;  /* 0x00022c00ff327b82 */ /* 0x000ea20000000a00 */
[----:B------:R-:W-:Y:S01]  /*5370*/  LOP3.LUT R3, R6, 0xe0, RZ, 0xc0, !PT ;  /* 0x000000e006037812 */ /* 0x000fe200078ec0ff */
[----:B------:R-:W-:Y:S01]  /*5380*/  IMAD.SHL.U32 R26, R64, 0x10, RZ ;  /* 0x00000010401a7824 */ /* 0x000fe200078e00ff */
[----:B------:R-:W-:Y:S01]  /*5390*/  ULEA UR44, UR47, UR44, 0x18 ;  /* 0x0000002c2f2c7291 */ /* 0x000fe2000f8ec0ff */
[----:B------:R-:W-:Y:S01]  /*53a0*/  LOP3.LUT R6, R6, 0x100, RZ, 0xc0, !PT ;  /* 0x0000010006067812 */ /* 0x000fe200078ec0ff */
[----:B------:R-:W-:Y:S01]  /*53b0*/  IMAD.MOV.U32 R63, RZ, RZ, 0x10 ;  /* 0x00000010ff3f7424 */ /* 0x000fe200078e00ff */
[----:B------:R-:W-:Y:S01]  /*53c0*/  LOP3.LUT R2, R3, 0x1c, R2, 0xf8, !PT ;  /* 0x0000001c03027812 */ /* 0x000fe200078ef802 */
[----:B------:R-:W-:Y:S01]  /*53d0*/  IMAD.MOV.U32 R62, RZ, RZ, 0x20 ;  /* 0x00000020ff3e7424 */ /* 0x000fe200078e00ff */
[----:B------:R-:W3:Y:S01]  /*53e0*/  LDC.64 R48, c[0x0][0x8a8] ;  /* 0x00022a00ff307b82 */ /* 0x000ee20000000a00 */
[----:B------:R-:W-:Y:S01]  /*53f0*/  SHF.R.U32.HI R3, RZ, 0x2, R64 ;  /* 0x00000002ff037819 */ /* 0x000fe20000011640 */
[----:B------:R-:W-:Y:S01]  /*5400*/  IMAD.MOV.U32 R61, RZ, RZ, 0x1 ;  /* 0x00000001ff3d7424 */ /* 0x000fe200078e00ff */
[----:B------:R-:W-:Y:S01]  /*5410*/  LOP3.LUT R23, R23, 0x600000, RZ, 0xc0, !PT ;  /* 0x0060000017177812 */ /* 0x000fe200078ec0ff */
[----:B------:R-:W-:Y:S01]  /*5420*/  IMAD.MOV.U32 R22, RZ, RZ, RZ ;  /* 0x000000ffff167224 */ /* 0x000fe200078e00ff */
[----:B------:R-:W-:Y:S01]  /*5430*/  LOP3.LUT R26, R6, 0x600, R26, 0xf8, !PT ;  /* 0x00000600061a7812 */ /* 0x000fe200078ef81a */
[----:B------:R-:W-:Y:S01]  /*5440*/  IMAD.MOV.U32 R60, RZ, RZ, RZ ;  /* 0x000000ffff3c7224 */ /* 0x000fe200078e00ff */
[----:B------:R-:W-:Y:S01]  /*5450*/  LOP3.LUT R2, R2, 0x4, R3, 0x78, !PT ;  /* 0x0000000402027812 */ /* 0x000fe200078e7803 */
[----:B------:R-:W4:Y:S01]  /*5460*/  LDS R0, [UR44+0x140] ;  /* 0x0001402cff007984 */ /* 0x000f220008000800 */
[----:B-1----:R-:W-:Y:S01]  /*5470*/  IMAD.U32 R66, RZ, RZ, UR4 ;  /* 0x00000004ff427e24 */ /* 0x002fe2000f8e00ff */
[----:B------:R-:W-:Y:S01]  /*5480*/  UIADD3 UR4, UPT, UPT, UR44, 0x400, URZ ;  /* 0x000004002c047890 */ /* 0x000fe2000fffe0ff */
[----:B------:R-:W-:Y:S01]  /*5490*/  LOP3.LUT R26, R26, R2, RZ, 0xfc, !PT ;  /* 0x000000021a1a7212 */ /* 0x000fe200078efcff */
[----:B------:R-:W-:Y:S01]  /*54a0*/  IMAD.U32 R65, RZ, RZ, UR5 ;  /* 0x00000005ff417e24 */ /* 0x000fe2000f8e00ff */
[----:B------:R-:W-:Y:S01]  /*54b0*/  LOP3.LUT R64, R64, 0x60, RZ, 0xc0, !PT ;  /* 0x0000006040407812 */ /* 0x000fe200078ec0ff */
[----:B------:R-:W1:Y:S01]  /*54c0*/  LDCU UR60, c[0x0][0x370] ;  /* 0x00006e00ff3c77ac */ /* 0x000e620008000800 */
[----:B------:R-:W-:Y:S01]  /*54d0*/  SEL R63, R63, 0xfffffff0, !P2 ;  /* 0xfffffff03f3f7807 */ /* 0x000fe20005000000 */
[----:B------:R-:W-:Y:S01]  /*54e0*/  IMAD.U32 R56, RZ, RZ, UR4 ;  /* 0x00000004ff387e24 */ /* 0x000fe2000f8e00ff */
[----:B------:R-:W-:Y:S01]  /*54f0*/  SEL R62, R62, 0xffffffe0, !P1 ;  /* 0xffffffe03e3e7807 */ /* 0x000fe20004800000 */
[----:B------:R-:W1:Y:S01]  /*5500*/  LDCU UR43, c[0x0][0xb0c] ;  /* 0x00016180ff2b77ac */ /* 0x000e620008000800 */
[----:B------:R-:W1:Y:S01]  /*5510*/  LDCU UR39, c[0x0][0xb30] ;  /* 0x00016600ff2777ac */ /* 0x000e620008000800 */
[----:B------:R-:W1:Y:S01]  /*5520*/  LDCU.64 UR54, c[0x0][0x888] ;  /* 0x00011100ff3677ac */ /* 0x000e620008000a00 */
[----:B------:R-:W1:Y:S01]  /*5530*/  LDCU.64 UR40, c[0x0][0xb28] ;  /* 0x00016500ff2877ac */ /* 0x000e620008000a00 */
[----:B------:R-:W1:Y:S01]  /*5540*/  LDCU.128 UR56, c[0x0][0xb10] ;  /* 0x00016200ff3877ac */ /* 0x000e620008000c00 */
[----:B------:R-:W1:Y:S01]  /*5550*/  LDCU UR53, c[0x0][0x374] ;  /* 0x00006e80ff3577ac */ /* 0x000e620008000800 */
[----:B------:R-:W-:Y:S01]  /*5560*/  UMOV UR52, URZ ;  /* 0x000000ff00347c82 */ /* 0x000fe20008000000 */
[----:B------:R-:W-:Y:S01]  /*5570*/  UMOV UR46, URZ ;  /* 0x000000ff002e7c82 */ /* 0x000fe20008000000 */
[----:B-1234-:R-:W-:-:S07]  /*5580*/  IMAD.IADD R23, R0, 0x1, R23 ;  /* 0x0000000100177824 */ /* 0x01efce00078e0217 */
.L_x_133:
[C---:B------:R-:W-:Y:S02]  /*5590*/  LEA R3, R58.reuse, UR44, 0x3 ;  /* 0x0000002c3a037c11 */ /* 0x040fe4000f8e18ff */
[----:B------:R-:W-:Y:S02]  /*55a0*/  SHF.L.U32 R0, R59, 0x1f, RZ ;  /* 0x0000001f3b007819 */ /* 0x000fe400000006ff */
[----:B-1----:R-:W-:Y:S02]  /*55b0*/  LEA R4, R58, UR44, 0x4 ;  /* 0x0000002c3a047c11 */ /* 0x002fe4000f8e20ff */
[----:B------:R-:W1:Y:S02]  /*55c0*/  SYNCS.PHASECHK.TRANS64.TRYWAIT P0, [R3+URZ+0x90], R0 ;  /* 0x00009000030075a7 */ /* 0x000e6400080011ff */
[----:B-1----:R-:W-:Y:S05]  /*55d0*/  @!P0 BRA `(.L_x_90) ;  /* 0x0000003800408947 */ /* 0x002fea0003800000 */
.L_x_181:
        /* <DEDUP_REMOVED lines=8> */
[----:B--2---:R-:W-:Y:S11]  /*5660*/  LOP3.LUT P0, RZ, R6, 0x1, RZ, 0xc0, !PT ;  /* 0x0000000106ff7812 */ /* 0x004ff6000780c0ff */
[----:B------:R-:W-:Y:S02]  /*5670*/  @!UPT UIADD3 URZ, UPT, UPT, URZ, URZ, URZ ;  /* 0x000000fffffff290 */ /* 0x000fe4000fffe0ff */
[----:B---3--:R-:W-:Y:S01]  /*5680*/  VOTEU.ANY UP1, P0 ;  /* 0x0000000000ff7886 */ /* 0x008fe20000020100 */
[----:B------:R-:W-:Y:S01]  /*5690*/  PLOP3.LUT P0, PT, PT, PT, UP1, 0x80, 0x8 ;  /* 0x000000000008781c */ /* 0x000fe20003f0f018 */
[----:B------:R-:W-:Y:S11]  /*56a0*/  UP2UR UR62, UPR, URZ, 0x2 ;  /* 0x00000002ff3e7883 */ /* 0x000ff60008000000 */
[----:B------:R-:W-:Y:S01]  /*56b0*/  @!UPT UIADD3 URZ, UPT, UPT, URZ, URZ, URZ ;  /* 0x000000fffffff290 */ /* 0x000fe2000fffe0ff */
[----:B-1----:R-:W-:Y:S02]  /*56c0*/  @P0 SHF.R.U32.HI R0, RZ, 0x10, R5 ;  /* 0x00000010ff000819 */ /* 0x002fe40000011605 */
        /* <DEDUP_REMOVED lines=12> */
[----:B------:R-:W2:Y:S01]  /*5790*/  LDCU UR12, c[0x0][0xb20] ;  /* 0x00016400ff0c77ac */ /* 0x000ea20008000800 */
[----:B------:R-:W-:Y:S02]  /*57a0*/  UIMAD.WIDE.U32 UR4, UR53, UR59, URZ ;  /* 0x0000003b350472a5 */ /* 0x000fe4000f8e00ff */
[----:B------:R-:W-:Y:S02]  /*57b0*/  UIMAD.WIDE.U32 UR6, UR60, UR56, URZ ;  /* 0x000000383c0672a5 */ /* 0x000fe4000f8e00ff */
[----:B------:R-:W-:Y:S02]  /*57c0*/  UISETP.NE.AND UP0, UPT, UR58, 0x1, UPT ;  /* 0x000000013a00788c */ /* 0x000fe4000bf05270 */
[----:B------:R-:W-:Y:S02]  /*57d0*/  UIMAD.WIDE.U32 UR8, UR37, UR59, URZ ;  /* 0x0000003b250872a5 */ /* 0x000fe4000f8e00ff */
[----:B------:R-:W-:Y:S02]  /*57e0*/  UIMAD.WIDE.U32 UR10, UR38, UR56, URZ ;  /* 0x00000038260a72a5 */ /* 0x000fe4000f8e00ff */
[----:B------:R-:W-:Y:S02]  /*57f0*/  UISETP.NE.AND UP1, UPT, UR43, 0x1, UPT ;  /* 0x000000012b00788c */ /* 0x000fe4000bf25270 */
[----:B------:R-:W-:Y:S01]  /*5800*/  UISETP.NE.AND UP2, UPT, UR42, 0x1, UPT ;  /* 0x000000012a00788c */ /* 0x000fe2000bf45270 */
[----:B------:R-:W-:Y:S02]  /*5810*/  UMOV UR4, UR5 ;  /* 0x0000000500047c82 */ /* 0x000fe40008000000 */
[----:B--2---:R-:W-:Y:S03]  /*5820*/  USHF.R.U32.HI UR5, URZ, UR12, UR4 ;  /* 0x0000000cff057299 */ /* 0x004fe60008011604 */
[----:B------:R-:W-:Y:S02]  /*5830*/  UMOV UR4, UR7 ;  /* 0x0000000700047c82 */ /* 0x000fe40008000000 */
[----:B------:R-:W-:Y:S02]  /*5840*/  USHF.R.U32.HI UR7, URZ, UR57, UR4 ;  /* 0x00000039ff077299 */ /* 0x000fe40008011604 */
[----:B------:R-:W-:Y:S02]  /*5850*/  USEL UR4, UR53, UR5, !UP0 ;  /* 0x0000000535047287 */ /* 0x000fe4000c000000 */
[----:B------:R-:W-:Y:S01]  /*5860*/  USEL UR7, UR60, UR7, !UP1 ;  /* 0x000000073c077287 */ /* 0x000fe2000c800000 */
[----:B------:R-:W-:Y:S01]  /*5870*/  UMOV UR5, UR9 ;  /* 0x0000000900057c82 */ /* 0x000fe20008000000 */
[----:B------:R-:W-:Y:S02]  /*5880*/  UIMAD.WIDE.U32 UR8, UR4, UR40, URZ ;  /* 0x00000028040872a5 */ /* 0x000fe4000f8e00ff */
[----:B------:R-:W-:Y:S03]  /*5890*/  USHF.R.U32.HI UR6, URZ, UR12, UR5 ;  /* 0x0000000cff067299 */ /* 0x000fe60008011605 */
[----:B------:R-:W-:Y:S01]  /*58a0*/  UMOV UR5, UR11 ;  /* 0x0000000b00057c82 */ /* 0x000fe20008000000 */
[----:B------:R-:W-:Y:S02]  /*58b0*/  UIMAD.WIDE.U32 UR10, UR7, UR40, URZ ;  /* 0x00000028070a72a5 */ /* 0x000fe4000f8e00ff */
[----:B------:R-:W-:Y:S02]  /*58c0*/  USHF.R.U32.HI UR12, URZ, UR57, UR5 ;  /* 0x00000039ff0c7299 */ /* 0x000fe40008011605 */
[----:B------:R-:W-:Y:S01]  /*58d0*/  USEL UR6, UR37, UR6, !UP0 ;  /* 0x0000000625067287 */ /* 0x000fe2000c000000 */
[----:B------:R-:W-:Y:S02]  /*58e0*/  UMOV UR5, UR9 ;  /* 0x0000000900057c82 */ /* 0x000fe40008000000 */
[----:B------:R-:W-:Y:S01]  /*58f0*/  UMOV UR10, UR11 ;  /* 0x0000000b000a7c82 */ /* 0x000fe20008000000 */
[----:B------:R-:W-:Y:S02]  /*5900*/  @UP2 USHF.R.U32.HI UR4, URZ, UR41, UR5 ;  /* 0x00000029ff042299 */ /* 0x000fe40008011605 */
[----:B------:R-:W-:Y:S02]  /*5910*/  @UP2 USHF.R.U32.HI UR7, URZ, UR41, UR10 ;  /* 0x00000029ff072299 */ /* 0x000fe4000801160a */
[----:B------:R-:W-:Y:S02]  /*5920*/  UIMAD UR4, UR42, UR4, URZ ;  /* 0x000000042a0472a4 */ /* 0x000fe4000f8e02ff */
        /* <DEDUP_REMOVED lines=8> */
[----:B------:R-:W-:Y:S02]  /*59b0*/  USEL UR11, UR6, UR4, !UP2 ;  /* 0x00000004060b7287 */ /* 0x000fe4000d000000 */
[----:B------:R-:W-:Y:S02]  /*59c0*/  UIADD3 UR8, UPT, UPT, -UR5, URZ, URZ ;  /* 0x000000ff05087290 */ /* 0x000fe4000fffe1ff */
[----:B------:R-:W-:Y:S01]  /*59d0*/  UIADD3 UR10, UPT, UPT, -UR11, URZ, URZ ;  /* 0x000000ff0b0a7290 */ /* 0x000fe2000fffe1ff */
[----:B------:R-:W-:Y:S01]  /*59e0*/  @!UP0 UMOV UR4, UR9 ;  /* 0x0000000900048c82 */ /* 0x000fe20008000000 */
[----:B------:R-:W-:Y:S02]  /*59f0*/  UIADD3 UR9, UPT, UPT, -UR6, URZ, URZ ;  /* 0x000000ff06097290 */ /* 0x000fe4000fffe1ff */
[----:B------:R-:W-:Y:S02]  /*5a00*/  @!UP0 USHF.R.U32.HI UR4, URZ, UR41, UR4 ;  /* 0x00000029ff048299 */ /* 0x000fe40008011604 */
[----:B------:R-:W-:Y:S02]  /*5a10*/  UIMAD UR10, UR42, UR10, UR6 ;  /* 0x0000000a2a0a72a4 */ /* 0x000fe4000f8e0206 */
[----:B------:R-:W-:Y:S04]  /*5a20*/  @!UP0 USEL UR4, UR5, UR4, !UP2 ;  /* 0x0000000405048287 */ /* 0x000fe8000d000000 */
[----:B------:R-:W-:Y:S02]  /*5a30*/  @!UP0 UIMAD UR10, UR7, UR10, UR4 ;  /* 0x0000000a070a82a4 */ /* 0x000fe4000f8e0204 */
[----:B------:R-:W-:Y:S02]  /*5a40*/  @!UP0 UIADD3 UR11, UPT, UPT, UR11, -UR4, URZ ;  /* 0x800000040b0b8290 */ /* 0x000fe4000fffe0ff */
[----:B------:R-:W-:Y:S02]  /*5a50*/  UIMAD UR7, UR43, UR8, UR38 ;  /* 0x000000082b0772a4 */ /* 0x000fe4000f8e0226 */
[----:B------:R-:W-:Y:S02]  /*5a60*/  @!UP0 UIMAD UR6, UR11, UR42, UR5 ;  /* 0x0000002a0b0682a4 */ /* 0x000fe4000f8e0205 */
[----:B------:R-:W-:Y:S01]  /*5a70*/  UIMAD UR4, UR58, UR9, UR37 ;  /* 0x000000093a0472a4 */ /* 0x000fe2000f8e0225 */
[----:B------:R-:W-:Y:S02]  /*5a80*/  @!UP0 UMOV UR5, UR10 ;  /* 0x0000000a00058c82 */ /* 0x000fe40008000000 */
[----:B------:R-:W-:Y:S02]  /*5a90*/  UIMAD UR38, UR5, UR43, UR7 ;  /* 0x0000002b052672a4 */ /* 0x000fe4000f8e0207 */
[----:B------:R-:W-:Y:S11]  /*5aa0*/  UIMAD UR37, UR6, UR58, UR4 ;  /* 0x0000003a062572a4 */ /* 0x000ff6000f8e0204 */
[----:B------:R-:W-:Y:S01]  /*5ab0*/  @!UPT UIADD3 URZ, UPT, UPT, URZ, URZ, URZ ;  /* 0x000000fffffff290 */ /* 0x000fe2000fffe0ff */
.L_x_91:
[----:B------:R-:W-:Y:S01]  /*5ac0*/  UISETP.NE.AND UP0, UPT, UR39, 0x1, UPT ;  /* 0x000000012700788c */ /* 0x000fe2000bf05270 */
[----:B------:R-:W-:Y:S01]  /*5ad0*/  LOP3.LUT P0, RZ, R56, 0x3f0, RZ, 0xc0, !PT ;  /* 0x000003f038ff7812 */ /* 0x000fe2000780c0ff */
[----:B------:R-:W-:Y:S01]  /*5ae0*/  USHF.L.U32 UR50, UR16, 0x6, URZ ;  /* 0x0000000610327899 */ /* 0x000fe200080006ff */
[----:B------:R-:W-:Y:S01]  /*5af0*/  BSSY.RECONVERGENT B6, `(.L_x_92) ;  /* 0x0000034000067945 */ /* 0x000fe20003800200 */
[----:B------:R-:W-:Y:S01]  /*5b00*/  USHF.L.U32 UR49, UR20, 0x7, URZ ;  /* 0x0000000714317899 */ /* 0x000fe200080006ff */
[----:B------:R-:W-:Y:S06]  /*5b10*/  IADD3 R58, PT, PT, R58, 0x1, RZ ;  /* 0x000000013a3a7810 */ /* 0x000fec0007ffe0ff */
[----:B------:R-:W2:Y:S01]  /*5b20*/  @!UP0 LDCU.128 UR12, c[0x0][0xb10] ;  /* 0x00016200ff0c87ac */ /* 0x000ea20008000c00 */
[----:B------:R-:W3:Y:S01]  /*5b30*/  @!UP0 LDCU UR5, c[0x0][0xb0c] ;  /* 0x00016180ff0587ac */ /* 0x000ee20008000800 */
[----:B------:R-:W4:Y:S01]  /*5b40*/  @!UP0 LDCU UR10, c[0x0][0xb20] ;  /* 0x00016400ff0a87ac */ /* 0x000f220008000800 */
[----:B--2---:R-:W-:Y:S02]  /*5b50*/  UIMAD.WIDE.U32 UR8, UR38, UR12, URZ ;  /* 0x0000000c260872a5 */ /* 0x004fe4000f8e00ff */
[----:B------:R-:W-:Y:S02]  /*5b60*/  UIMAD.WIDE.U32 UR6, UR37, UR15, URZ ;  /* 0x0000000f250672a5 */ /* 0x000fe4000f8e00ff */
[----:B------:R-:W-:Y:S03]  /*5b70*/  @!UP0 UISETP.NE.AND UP1, UPT, UR14, 0x1, UPT ;  /* 0x000000010e00888c */ /* 0x000fe6000bf25270 */
[----:B------:R-:W-:Y:S01]  /*5b80*/  @!UP0 UMOV UR4, UR9 ;  /* 0x0000000900048c82 */ /* 0x000fe20008000000 */
[----:B---3--:R-:W-:Y:S02]  /*5b90*/  @!UP0 UISETP.NE.AND UP2, UPT, UR5, 0x1, UPT ;  /* 0x000000010500888c */ /* 0x008fe4000bf45270 */
[----:B------:R-:W-:Y:S01]  /*5ba0*/  @!UP0 USHF.R.U32.HI UR4, URZ, UR13, UR4 ;  /* 0x0000000dff048299 */ /* 0x000fe20008011604 */
[----:B------:R-:W-:Y:S02]  /*5bb0*/  @!UP0 UMOV UR6, UR7 ;  /* 0x0000000700068c82 */ /* 0x000fe40008000000 */
[----:B----4-:R-:W-:Y:S02]  /*5bc0*/  @!UP0 USHF.R.U32.HI UR6, URZ, UR10, UR6 ;  /* 0x0000000aff068299 */ /* 0x010fe40008011606 */
[----:B------:R-:W-:Y:S02]  /*5bd0*/  @!UP0 USEL UR7, UR38, UR4, !UP2 ;  /* 0x0000000426078287 */ /* 0x000fe4000d000000 */
[----:B------:R-:W-:Y:S04]  /*5be0*/  @!UP0 USEL UR6, UR37, UR6, !UP1 ;  /* 0x0000000625068287 */ /* 0x000fe8000c800000 */
[----:B------:R-:W-:Y:S02]  /*5bf0*/  @!UP0 UIADD3 UR4, UPT, UPT, -UR7, UR6, URZ ;  /* 0x0000000607048290 */ /* 0x000fe4000fffe1ff */
[----:B------:R-:W-:Y:S02]  /*5c00*/  @!UP0 UIADD3 UR6, UPT, UPT, UR7, -UR6, URZ ;  /* 0x8000000607068290 */ /* 0x000fe4000fffe0ff */
[----:B------:R-:W-:Y:S02]  /*5c10*/  @!UP0 UIMAD UR38, UR4, UR5, UR38 ;  /* 0x00000005042682a4 */ /* 0x000fe4000f8e0226 */
[----:B------:R-:W-:Y:S01]  /*5c20*/  @!UP0 UIMAD UR37, UR6, UR14, UR37 ;  /* 0x0000000e062582a4 */ /* 0x000fe2000f8e0225 */
[----:B------:R-:W-:Y:S11]  /*5c30*/  @!P0 BRA `(.L_x_93) ;  /* 0x00000000007c8947 */ /* 0x000ff60003800000 */
[----:B------:R-:W2:Y:S01]  /*5c40*/  LDCU.64 UR8, c[0x4][0x80] ;  /* 0x01001000ff0877ac */ /* 0x000ea20008000a00 */
[----:B------:R-:W-:Y:S01]  /*5c50*/  MOV R2, 0x0 ;  /* 0x0000000000027802 */ /* 0x000fe20000000f00 */
[----:B------:R-:W-:Y:S02]  /*5c60*/  HFMA2 R12, -RZ, RZ, 0, 5.9604644775390625e-08 ;  /* 0x00000001ff0c7431 */ /* 0x000fe400000001ff */
[----:B------:R-:W-:Y:S01]  /*5c70*/  IMAD.MOV.U32 R8, RZ, RZ, 0x70 ;  /* 0x00000070ff087424 */ /* 0x000fe200078e00ff */
[----:B------:R3:W4:Y:S01]  /*5c80*/  LDC.64 R14, c[0x4][R2] ;  /* 0x01000000020e7b82 */ /* 0x0007220000000a00 */
[----:B------:R-:W1:Y:S01]  /*5c90*/  LDCU.64 UR6, c[0x4][0x88] ;  /* 0x01001100ff0677ac */ /* 0x000e620008000a00 */
[----:B------:R-:W-:Y:S01]  /*5ca0*/  IMAD.MOV.U32 R13, RZ, RZ, RZ ;  /* 0x000000ffff0d7224 */ /* 0x000fe200078e00ff */
[----:B------:R-:W1:Y:S01]  /*5cb0*/  LDCU.64 UR4, c[0x4][0x8] ;  /* 0x01000100ff0477ac */ /* 0x000e620008000a00 */
[----:B--2---:R-:W-:Y:S01]  /*5cc0*/  MOV R5, UR9 ;  /* 0x0000000900057c02 */ /* 0x004fe20008000f00 */
[----:B------:R-:W-:Y:S01]  /*5cd0*/  IMAD.U32 R4, RZ, RZ, UR8 ;  /* 0x00000008ff047e24 */ /* 0x000fe2000f8e00ff */
[----:B-1----:R-:W-:Y:S01]  /*5ce0*/  MOV R7, UR7 ;  /* 0x0000000700077c02 */ /* 0x002fe20008000f00 */
[----:B------:R-:W-:Y:S01]  /*5cf0*/  IMAD.U32 R6, RZ, RZ, UR6 ;  /* 0x00000006ff067e24 */ /* 0x000fe2000f8e00ff */
[----:B------:R-:W-:Y:S01]  /*5d00*/  MOV R11, UR5 ;  /* 0x00000005000b7c02 */ /* 0x000fe20008000f00 */
[----:B------:R-:W-:Y:S02]  /*5d10*/  IMAD.U32 R10, RZ, RZ, UR4 ;  /* 0x00000004ff0a7e24 */ /* 0x000fe4000f8e00ff */
[----:B------:R-:W-:Y:S07]  /*5d20*/  LEPC R20, `(.L_x_94) ;  /* 0x000000001014794e */ /* 0x000fee0000000000 */
[----:B---345:R-:W-:Y:S05]  /*5d30*/  CALL.ABS.NOINC R14 ;  /* 0x000000000e007343 */ /* 0x038fea0003c00000 */
.L_x_94:
[----:B------:R-:W1:Y:S01]  /*5d40*/  LDCU.64 UR8, c[0x4][0x80] ;  /* 0x01001000ff0877ac */ /* 0x000e620008000a00 */
[----:B------:R-:W2:Y:S01]  /*5d50*/  LDC.64 R2, c[0x4][R2] ;  /* 0x0100000002027b82 */ /* 0x000ea20000000a00 */
[----:B------:R-:W-:Y:S02]  /*5d60*/  HFMA2 R12, -RZ, RZ, 0, 5.9604644775390625e-08 ;  /* 0x00000001ff0c7431 */ /* 0x000fe400000001ff */
[----:B------:R-:W-:Y:S02]  /*5d70*/  IMAD.MOV.U32 R8, RZ, RZ, 0x70 ;  /* 0x00000070ff087424 */ /* 0x000fe400078e00ff */
[----:B------:R-:W-:Y:S01]  /*5d80*/  IMAD.MOV.U32 R13, RZ, RZ, RZ ;  /* 0x000000ffff0d7224 */ /* 0x000fe200078e00ff */
[----:B------:R-:W3:Y:S01]  /*5d90*/  LDCU.64 UR6, c[0x4][0x88] ;  /* 0x01001100ff0677ac */ /* 0x000ee20008000a00 */
[----:B------:R-:W4:Y:S01]  /*5da0*/  LDCU.64 UR4, c[0x4][0x8] ;  /* 0x01000100ff0477ac */ /* 0x000f220008000a00 */
[----:B-1----:R-:W-:Y:S02]  /*5db0*/  MOV R4, UR8 ;  /* 0x0000000800047c02 */ /* 0x002fe40008000f00 */
[----:B------:R-:W-:Y:S02]  /*5dc0*/  MOV R5, UR9 ;  /* 0x0000000900057c02 */ /* 0x000fe40008000f00 */
[----:B---3--:R-:W-:Y:S01]  /*5dd0*/  MOV R7, UR7 ;  /* 0x0000000700077c02 */ /* 0x008fe20008000f00 */
[----:B------:R-:W-:Y:S01]  /*5de0*/  IMAD.U32 R6, RZ, RZ, UR6 ;  /* 0x00000006ff067e24 */ /* 0x000fe2000f8e00ff */
[----:B----4-:R-:W-:Y:S01]  /*5df0*/  MOV R11, UR5 ;  /* 0x00000005000b7c02 */ /* 0x010fe20008000f00 */
[----:B------:R-:W-:Y:S02]  /*5e00*/  IMAD.U32 R10, RZ, RZ, UR4 ;  /* 0x00000004ff0a7e24 */ /* 0x000fe4000f8e00ff */
[----:B------:R-:W-:Y:S07]  /*5e10*/  LEPC R20, `(.L_x_93) ;  /* 0x000000001014794e */ /* 0x000fee0000000000 */
[----:B--2---:R-:W-:Y:S05]  /*5e20*/  CALL.ABS.NOINC R2 ;  /* 0x0000000002007343 */ /* 0x004fea0003c00000 */
.L_x_93:
[----:B------:R-:W-:Y:S05]  /*5e30*/  BSYNC.RECONVERGENT B6 ;  /* 0x0000000000067941 */ /* 0x000fea0003800200 */
.L_x_92:
[----:B------:R-:W-:Y:S02]  /*5e40*/  R2UR UR6, R55 ;  /* 0x00000000370672ca */ /* 0x000fe400000e0000 */
[----:B------:R-:W-:Y:S02]  /*5e50*/  R2UR UR5, R66 ;  /* 0x00000000420572ca */ /* 0x000fe400000e0000 */
[----:B------:R-:W-:Y:S02]  /*5e60*/  R2UR UR4, R65 ;  /* 0x00000000410472ca */ /* 0x000fe400000e0000 */
[----:B------:R-:W-:Y:S02]  /*5e70*/  ISETP.NE.U32.AND P4, PT, R50, RZ, PT ;  /* 0x000000ff3200720c */ /* 0x000fe40003f85070 */
[----:B------:R-:W-:Y:S02]  /*5e80*/  ISETP.NE.U32.AND P2, PT, RZ, UR54, PT ;  /* 0x00000036ff007c0c */ /* 0x000fe4000bf45070 */
[----:B------:R-:W-:Y:S02]  /*5e90*/  ISETP.NE.AND.EX P4, PT, R51, RZ, PT, P4 ;  /* 0x000000ff3300720c */ /* 0x000fe40003f85340 */
[----:B------:R-:W-:Y:S01]  /*5ea0*/  ISETP.NE.AND.EX P2, PT, RZ, UR55, PT, P2 ;  /* 0x00000037ff007c0c */ /* 0x000fe2000bf45320 */
[----:B------:R-:W-:Y:S02]  /*5eb0*/  UISETP.NE.AND UP2, UPT, UR6, URZ, UPT ;  /* 0x000000ff0600728c */ /* 0x000fe4000bf45270 */
[----:B------:R-:W-:Y:S04]  /*5ec0*/  UISETP.NE.U32.AND UP0, UPT, UR5, URZ, UPT ;  /* 0x000000ff0500728c */ /* 0x000fe8000bf05070 */
[----:B------:R-:W-:Y:S01]  /*5ed0*/  UISETP.NE.AND.EX UP1, UPT, UR4, URZ, UPT, UP0 ;  /* 0x000000ff0400728c */ /* 0x000fe2000bf25300 */
[----:B------:R-:W-:Y:S01]  /*5ee0*/  PLOP3.LUT P1, PT, PT, PT, UP2, 0x80, 0x8 ;  /* 0x000000000008781c */ /* 0x000fe20003f2f028 */
[----:B------:R-:W-:Y:S03]  /*5ef0*/  UPLOP3.LUT UP0, UPT, UPT, UPT, UPT, 0x40, 0x4 ;  /* 0x000000000004789c */ /* 0x000fe60003f0e870 */
[----:B------:R-:W-:Y:S06]  /*5f00*/  @UP2 UPLOP3.LUT UP0, UPT, UPT, UPT, UP1, 0x80, 0x8 ;  /* 0x000000000008289c */ /* 0x000fec0003f0f010 */
[----:B------:R-:W-:Y:S01]  /*5f10*/  PLOP3.LUT P0, PT, PT, PT, UP0, 0x80, 0x8 ;  /* 0x000000000008781c */ /* 0x000fe20003f0f008 */
[----:B------:R-:W-:Y:S01]  /*5f20*/  @!UPT UIADD3 URZ, UPT, UPT, URZ, URZ, URZ ;  /* 0x000000fffffff290 */ /* 0x000fe2000fffe0ff */
[----:B------:R-:W-:Y:S11]  /*5f30*/  BRA.U !UP1, `(.L_x_95) ;  /* 0x0000000109407547 */ /* 0x000ff6000b800000 */
[----:B------:R-:W-:Y:S01]  /*5f40*/  UISETP.NE.U32.AND UP0, UPT, UR54, URZ, UPT ;  /* 0x000000ff3600728c */ /* 0x000fe2000bf05070 */
[----:B------:R-:W-:Y:S01]  /*5f50*/  R2UR UR6, R66 ;  /* 0x00000000420672ca */ /* 0x000fe200000e0000 */
[----:B------:R-:W2:Y:S01]  /*5f60*/  LDCU.64 UR8, c[0x0][0x358] ;  /* 0x00006b00ff0877ac */ /* 0x000ea20008000a00 */
[----:B------:R-:W-:Y:S02]  /*5f70*/  HFMA2 R52, -RZ, RZ, 0, 5.9604644775390625e-08 ;  /* 0x00000001ff347431 */ /* 0x000fe400000001ff */
[----:B-1----:R-:W-:Y:S01]  /*5f80*/  IMAD.MOV.U32 R0, RZ, RZ, 0x1 ;  /* 0x00000001ff007424 */ /* 0x002fe200078e00ff */
[----:B------:R-:W-:Y:S06]  /*5f90*/  UISETP.NE.AND.EX UP0, UPT, UR55, URZ, UPT, UP0 ;  /* 0x000000ff3700728c */ /* 0x000fec000bf05300 */
[----:B------:R-:W-:Y:S05]  /*5fa0*/  PLOP3.LUT P3, PT, PT, PT, UP0, 0x80, 0x8 ;  /* 0x000000000008781c */ /* 0x000fea0003f6f008 */
[----:B------:R-:W1:Y:S01]  /*5fb0*/  @UP0 LDCU.64 UR4, c[0x0][0x888] ;  /* 0x00011100ff0407ac */ /* 0x000e620008000a00 */
[----:B------:R-:W-:Y:S07]  /*5fc0*/  @UP0 UIMAD UR6, UR36, UR6, URZ ;  /* 0x00000006240602a4 */ /* 0x000fee000f8e02ff */
[----:B------:R-:W-:Y:S01]  /*5fd0*/  @!P3 PRMT R52, R0, 0x7610, R52 ;  /* 0x000076100034b816 */ /* 0x000fe20000000034 */
[----:B-1----:R-:W-:Y:S06]  /*5fe0*/  @UP0 UIMAD.WIDE UR4, UR6, 0x4, UR4 ;  /* 0x00000004060408a5 */ /* 0x002fec000f8e0204 */
[----:B------:R-:W-:Y:S02]  /*5ff0*/  IMAD.U32 R2, RZ, RZ, UR4 ;  /* 0x00000004ff027e24 */ /* 0x000fe4000f8e00ff */
[----:B------:R-:W-:Y:S03]  /*6000*/  IMAD.U32 R3, RZ, RZ, UR5 ;  /* 0x00000005ff037e24 */ /* 0x000fe6000f8e00ff */
[----:B------:R-:W1:Y:S02]  /*6010*/  @!UP0 LDCU UR4, c[0x0][0x880] ;  /* 0x00011000ff0487ac */ /* 0x000e640008000800 */
[----:B--2--5:R2:W5:Y:S02]  /*6020*/  @P3 LDG.E R27, desc[UR8][R2.64] ;  /* 0x00000008021b3981 */ /* 0x024564000c1e1900 */
[----:B-12---:R-:W-:Y:S02]  /*6030*/  @!P3 MOV R27, UR4 ;  /* 0x00000004001bbc02 */ /* 0x006fe40008000f00 */
.L_x_95:
[----:B------:R-:W-:Y:S05]  /*6040*/  @!P4 BRA `(.L_x_96) ;  /* 0x000000000024c947 */ /* 0x000fea0003800000 */
[----:B------:R-:W-:Y:S01]  /*6050*/  ISETP.NE.U32.AND P3, PT, R48, RZ, PT ;  /* 0x000000ff3000720c */ /* 0x000fe20003f65070 */
[----:B------:R-:W2:Y:S03]  /*6060*/  LDCU.64 UR4, c[0x0][0x358] ;  /* 0x00006b00ff0477ac */ /* 0x000ea60008000a00 */
[----:B------:R-:W-:Y:S11]  /*6070*/  ISETP.NE.AND.EX P3, PT, R49, RZ, PT, P3 ;  /* 0x000000ff3100720c */ /* 0x000ff60003f65330 */
[----:B------:R-:W-:Y:S02]  /*6080*/  @!UPT UIADD3 URZ, UPT, UPT, URZ, URZ, URZ ;  /* 0x000000fffffff290 */ /* 0x000fe4000fffe0ff */
[----:B------:R-:W3:Y:S01]  /*6090*/  @P3 LDC.64 R2, c[0x0][0x8a8] ;  /* 0x00022a00ff023b82 */ /* 0x000ee20000000a00 */
[----:B-1----:R-:W-:Y:S04]  /*60a0*/  @P3 IMAD R0, R50, UR36, RZ ;  /* 0x0000002432003c24 */ /* 0x002fe8000f8e02ff */
[----:B---3--:R-:W-:Y:S05]  /*60b0*/  @P3 IMAD.WIDE R2, R0, 0x4, R2 ;  /* 0x0000000400023825 */ /* 0x008fea00078e0202 */
[----:B--2--5:R2:W5:Y:S02]  /*60c0*/  @P3 LDG.E R24, desc[UR4][R2.64] ;  /* 0x0000000402183981 */ /* 0x024564000c1e1900 */
[----:B--2---:R-:W3:Y:S02]  /*60d0*/  @!P3 LDC R24, c[0x0][0x8a0] ;  /* 0x00022800ff18bb82 */ /* 0x004ee40000000800 */
.L_x_96:
[----:B-----5:R-:W-:Y:S01]  /*60e0*/  FSETP.NEU.AND P3, PT, R27, RZ, PT ;  /* 0x000000ff1b00720b */ /* 0x020fe20003f6d000 */
[----:B------:R-:W-:Y:S01]  /*60f0*/  IMAD.SHL.U32 R75, R26, 0x4, RZ ;  /* 0x000000041a4b7824 */ /* 0x000fe200078e00ff */
[----:B------:R-:W-:Y:S01]  /*6100*/  SEL R4, RZ, 0xffffffff, P2 ;  /* 0xffffffffff047807 */ /* 0x000fe20001000000 */
[----:B------:R-:W-:Y:S01]  /*6110*/  BSSY B1, `(.L_x_97) ;  /* 0x0000044000017945 */ /* 0x000fe20003800000 */
[----:B------:R-:W-:Y:S01]  /*6120*/  @P1 LOP3.LUT P2, RZ, R52, 0xff, RZ, 0xc0, !PT ;  /* 0x000000ff34ff1812 */ /* 0x000fe2000784c0ff */
[----:B------:R-:W-:Y:S01]  /*6130*/  VIADD R70, R75, UR44 ;  /* 0x0000002c4b467c36 */ /* 0x000fe20008000000 */
[----:B-1----:R-:W-:Y:S01]  /*6140*/  @P1 SEL R0, RZ, 0xffffffff, P3 ;  /* 0xffffffffff001807 */ /* 0x002fe20001800000 */
[----:B------:R-:W-:Y:S01]  /*6150*/  IMAD.MOV.U32 R76, RZ, RZ, 0x1 ;  /* 0x00000001ff4c7424 */ /* 0x000fe200078e00ff */
[----:B------:R-:W-:Y:S01]  /*6160*/  LOP3.LUT R61, R61, 0x1, RZ, 0x3c, !PT ;  /* 0x000000013d3d7812 */ /* 0x000fe200078e3cff */
[----:B------:R-:W-:Y:S01]  /*6170*/  IMAD.MOV.U32 R74, RZ, RZ, RZ ;  /* 0x000000ffff4a7224 */ /* 0x000fe200078e00ff */
[----:B------:R-:W-:Y:S02]  /*6180*/  @P0 SEL R0, R4, R0, !P2 ;  /* 0x0000000004000207 */ /* 0x000fe40005000000 */
[----:B------:R-:W-:Y:S02]  /*6190*/  CS2R R46, SRZ ;  /* 0x00000000002e7805 */ /* 0x000fe4000001ff00 */
[----:B------:R-:W-:Y:S02]  /*61a0*/  LEA R72, R22, UR44, 0x3 ;  /* 0x0000002c16487c11 */ /* 0x000fe4000f8e18ff */
[----:B------:R-:W-:Y:S02]  /*61b0*/  CS2R R44, SRZ ;  /* 0x00000000002c7805 */ /* 0x000fe4000001ff00 */
[----:B------:R-:W-:Y:S02]  /*61c0*/  @P1 LOP3.LUT R0, R0, 0x1, RZ, 0xc0, !PT ;  /* 0x0000000100001812 */ /* 0x000fe400078ec0ff */
[----:B------:R-:W-:Y:S02]  /*61d0*/  CS2R R42, SRZ ;  /* 0x00000000002a7805 */ /* 0x000fe4000001ff00 */
[----:B------:R-:W-:Y:S02]  /*61e0*/  SHF.L.U32 R2, R60, 0x1f, RZ ;  /* 0x0000001f3c027819 */ /* 0x000fe400000006ff */
[----:B------:R-:W-:Y:S02]  /*61f0*/  CS2R R40, SRZ ;  /* 0x0000000000287805 */ /* 0x000fe4000001ff00 */
[----:B------:R-:W-:Y:S02]  /*6200*/  ISETP.NE.U32.OR P6, PT, R0, 0x1, !P1 ;  /* 0x000000010000780c */ /* 0x000fe40004fc5470 */
[----:B------:R-:W-:Y:S02]  /*6210*/  CS2R R38, SRZ ;  /* 0x0000000000267805 */ /* 0x000fe4000001ff00 */
[----:B------:R-:W-:Y:S02]  /*6220*/  PLOP3.LUT P2, PT, PT, PT, UP1, 0x80, 0x8 ;  /* 0x000000000008781c */ /* 0x000fe40003f4f018 */
[----:B------:R-:W-:Y:S02]  /*6230*/  CS2R R36, SRZ ;  /* 0x0000000000247805 */ /* 0x000fe4000001ff00 */
[----:B------:R-:W-:Y:S02]  /*6240*/  LEA.HI R25, R22, R22, RZ, 0x1 ;  /* 0x0000001616197211 */ /* 0x000fe400078f08ff */
[----:B------:R-:W-:Y:S02]  /*6250*/  CS2R R34, SRZ ;  /* 0x0000000000227805 */ /* 0x000fe4000001ff00 */
[----:B------:R-:W-:Y:S02]  /*6260*/  LOP3.LUT P4, R57, R52, 0xff, RZ, 0xc0, !PT ;  /* 0x000000ff34397812 */ /* 0x000fe4000788c0ff */
[----:B------:R-:W-:Y:S02]  /*6270*/  CS2R R32, SRZ ;  /* 0x0000000000207805 */ /* 0x000fe4000001ff00 */
[----:B------:R-:W-:Y:S01]  /*6280*/  SEL R3, RZ, 0xffffffff, P3 ;  /* 0xffffffffff037807 */ /* 0x000fe20001800000 */
[----:B------:R-:W-:Y:S01]  /*6290*/  VIADD R69, R70, 0x400 ;  /* 0x0000040046457836 */ /* 0x000fe20000000000 */
[----:B------:R-:W-:Y:S01]  /*62a0*/  P2R R67, PR, RZ, 0x40 ;  /* 0x00000040ff437803 */ /* 0x000fe20000000000 */
[----:B------:R-:W-:Y:S01]  /*62b0*/  IMAD.IADD R68, R62, 0x1, R70 ;  /* 0x000000013e447824 */ /* 0x000fe200078e0246 */
[----:B------:R-:W-:Y:S02]  /*62c0*/  @P6 SHF.L.U32 R0, R61, 0x1f, RZ ;  /* 0x0000001f3d006819 */ /* 0x000fe400000006ff */
[----:B------:R-:W-:Y:S02]  /*62d0*/  @P2 SEL R3, R4, R3, !P4 ;  /* 0x0000000304032207 */ /* 0x000fe40006000000 */
[----:B------:R1:W2:Y:S02]  /*62e0*/  @P6 SYNCS.PHASECHK.TRANS64.TRYWAIT P1, [UR44+0x40], R0 ;  /* 0x00004000ff0065a7 */ /* 0x0002a4000802112c */
[----:B------:R-:W-:Y:S04]  /*62f0*/  LOP3.LUT R3, R3, 0x1, RZ, 0xc0, !PT ;  /* 0x0000000103037812 */ /* 0x000fe800078ec0ff */
[----:B------:R-:W-:Y:S04]  /*6300*/  ISETP.NE.U32.AND P5, PT, R3, 0x1, PT ;  /* 0x000000010300780c */ /* 0x000fe80003fa5070 */
[----:B------:R-:W-:Y:S01]  /*6310*/  P2R R77, PR, RZ, 0x20 ;  /* 0x00000020ff4d7803 */ /* 0x000fe20000000000 */
[----:B------:R4:W3:Y:S01]  /*6320*/  SYNCS.PHASECHK.TRANS64.TRYWAIT P0, [R72+URZ+0xb0], R2 ;  /* 0x0000b002480075a7 */ /* 0x0008e200080011ff */
[C---:B-1----:R-:W-:Y:S01]  /*6330*/  IMAD.SHL.U32 R0, R25.reuse, 0x40, RZ ;  /* 0x0000004019007824 */ /* 0x042fe200078e00ff */
[----:B------:R-:W-:Y:S04]  /*6340*/  LOP3.LUT R25, R25, 0xffe, RZ, 0xc0, !PT ;  /* 0x00000ffe19197812 */ /* 0x000fe800078ec0ff */
[----:B------:R-:W-:Y:S01]  /*6350*/  LOP3.LUT R0, R0, 0xffffff80, RZ, 0xc0, !PT ;  /* 0xffffff8000007812 */ /* 0x000fe200078ec0ff */
[----:B------:R-:W-:Y:S04]  /*6360*/  IMAD.IADD R25, R22, 0x1, -R25 ;  /* 0x0000000116197824 */ /* 0x000fe800078e0a19 */
[----:B------:R-:W-:Y:S04]  /*6370*/  IMAD.IADD R0, R23, 0x1, R0 ;  /* 0x0000000117007824 */ /* 0x000fe800078e0200 */
[----:B------:R-:W-:Y:S01]  /*6380*/  IMAD R25, R25, 0x100000, R0 ;  /* 0x0010000019197824 */ /* 0x000fe200078e0200 */
[----:B--2---:R-:W-:Y:S01]  /*6390*/  @P6 SEL R76, RZ, 0x1, !P1 ;  /* 0x00000001ff4c6807 */ /* 0x004fe20004800000 */
[----:B----4-:R-:W-:Y:S06]  /*63a0*/  @!P6 BRA `(.L_x_98) ;  /* 0x000000000068e947 */ /* 0x010fec0003800000 */
[C---:B------:R-:W-:Y:S01]  /*63b0*/  @P5 IMAD R5, R63.reuse, 0x4, R69 ;  /* 0x000000043f055824 */ /* 0x040fe200078e0245 */
[----:B------:R-:W-:Y:S01]  /*63c0*/  ISETP.NE.AND P1, PT, R76, RZ, PT ;  /* 0x000000ff4c00720c */ /* 0x000fe20003f25270 */
[----:B------:R-:W-:Y:S01]  /*63d0*/  @P5 IMAD R4, R63, 0x4, R70 ;  /* 0x000000043f045824 */ /* 0x000fe200078e0246 */
[----:B------:R-:W-:Y:S01]  /*63e0*/  BSSY B0, `(.L_x_99) ;  /* 0x000000e000007945 */ /* 0x000fe20003800000 */
[----:B------:R-:W-:Y:S01]  /*63f0*/  IMAD.MOV.U32 R46, RZ, RZ, RZ ;  /* 0x000000ffff2e7224 */ /* 0x000fe200078e00ff */
[----:B------:R-:W-:Y:S01]  /*6400*/  CS2R R42, SRZ ;  /* 0x00000000002a7805 */ /* 0x000fe2000001ff00 */
[----:B------:R-:W-:Y:S01]  /*6410*/  @P5 IMAD.IADD R5, R62, 0x1, R5 ;  /* 0x000000013e055824 */ /* 0x000fe200078e0205 */
[----:B------:R-:W-:Y:S02]  /*6420*/  CS2R R40, SRZ ;  /* 0x0000000000287805 */ /* 0x000fe4000001ff00 */
[----:B------:R-:W-:Y:S02]  /*6430*/  CS2R R44, SRZ ;  /* 0x00000000002c7805 */ /* 0x000fe4000001ff00 */
[----:B------:R-:W-:Y:S02]  /*6440*/  CS2R R34, SRZ ;  /* 0x0000000000227805 */ /* 0x000fe4000001ff00 */
[----:B------:R-:W-:Y:S02]  /*6450*/  CS2R R32, SRZ ;  /* 0x0000000000207805 */ /* 0x000fe4000001ff00 */
[----:B------:R-:W-:Y:S02]  /*6460*/  CS2R R38, SRZ ;  /* 0x0000000000267805 */ /* 0x000fe4000001ff00 */
[----:B------:R-:W-:Y:S01]  /*6470*/  CS2R R36, SRZ ;  /* 0x0000000000247805 */ /* 0x000fe2000001ff00 */
[----:B------:R-:W-:Y:S06]  /*6480*/  @P1 BRA `(.L_x_100) ;  /* 0x00000000000c1947 */ /* 0x000fec0003800000 */
[----:B------:R-:W-:Y:S04]  /*6490*/  SHF.L.U32 R3, R61, 0x1f, RZ ;  /* 0x0000001f3d037819 */ /* 0x000fe800000006ff */
[----:B------:R-:W1:Y:S02]  /*64a0*/  SYNCS.PHASECHK.TRANS64.TRYWAIT P1, [UR44+0x40], R3 ;  /* 0x00004003ff0075a7 */ /* 0x000e64000802112c */
[----:B-1----:R-:W-:Y:S05]  /*64b0*/  @!P1 BRA `(.L_x_101) ;  /* 0x00000028009c9947 */ /* 0x002fea0003800000 */
.L_x_100:
[----:B------:R-:W-:Y:S05]  /*64c0*/  BSYNC B0 ;  /* 0x0000000000007941 */ /* 0x000fea0003800000 */
.L_x_99:
[----:B------:R-:W-:Y:S01]  /*64d0*/  ISETP.NE.AND P1, PT, R77, RZ, PT ;  /* 0x000000ff4d00720c */ /* 0x000fe20003f25270 */
[----:B------:R-:W-:Y:S11]  /*64e0*/  HFMA2 R74, -RZ, RZ, 0, 5.9604644775390625e-08 ;  /* 0x00000001ff4a7431 */ /* 0x000ff600000001ff */
[----:B------:R-:W-:Y:S01]  /*64f0*/  @!UPT UIADD3 URZ, UPT, UPT, URZ, URZ, URZ ;  /* 0x000000fffffff290 */ /* 0x000fe2000fffe0ff */
[----:B------:R-:W-:Y:S05]  /*6500*/  @P1 WARPSYNC.ALL ;  /* 0x0000000000001948 */ /* 0x000fea0003800000 */
[----:B------:R2:W4:Y:S04]  /*6510*/  @P1 LDSM.16.M88.4 R40, [R4+0x400] ;  /* 0x000400000428183b */ /* 0x0005280000000200 */
[----:B------:R2:W1:Y:S04]  /*6520*/  @P1 LDSM.16.M88.4 R44, [R5] ;  /* 0x00000000052c183b */ /* 0x0004680000000200 */
[----:B------:R2:W1:Y:S04]  /*6530*/  @P1 LDSM.16.M88.4 R32, [R75+UR44+0x400] ;  /* 0x0004002c4b20183b */ /* 0x0004680008000200 */
[----:B------:R2:W1:Y:S02]  /*6540*/  @P1 LDSM.16.M88.4 R36, [R68+0x400] ;  /* 0x000400004424183b */ /* 0x0004640000000200 */
.L_x_98:
[----:B------:R-:W-:Y:S05]  /*6550*/  BSYNC B1 ;  /* 0x0000000000017941 */ /* 0x000fea0003800000 */
.L_x_97:
[----:B-1----:R-:W-:Y:S04]  /*6560*/  SHF.R.U32.HI R0, RZ, 0x15, R25 ;  /* 0x00000015ff007819 */ /* 0x002fe80000011619 */
[----:B------:R-:W-:Y:S01]  /*6570*/  LOP3.LUT P1, RZ, R0, 0x3, R53, 0x48, !PT ;  /* 0x0000000300ff7812 */ /* 0x000fe20007824835 */
[----:B------:R-:W-:Y:S01]  /*6580*/  @!UPT UIADD3 URZ, UPT, UPT, URZ, URZ, URZ ;  /* 0x000000fffffff290 */ /* 0x000fe2000fffe0ff */
[----:B---3--:R-:W-:Y:S11]  /*6590*/  @P0 BRA `(.L_x_102) ;  /* 0x0000000000080947 */ /* 0x008ff60003800000 */
[----:B------:R-:W1:Y:S02]  /*65a0*/  SYNCS.PHASECHK.TRANS64.TRYWAIT P0, [R72+URZ+0xb0], R2 ;  /* 0x0000b002480075a7 */ /* 0x000e6400080011ff */
[----:B-1----:R-:W-:Y:S05]  /*65b0*/  @!P0 BRA `(.L_x_103) ;  /* 0x0000002800748947 */ /* 0x002fea0003800000 */
.L_x_102:
[----:B------:R-:W-:Y:S05]  /*65c0*/  @!P1 BRA `(.L_x_104) ;  /* 0x0000000000409947 */ /* 0x000fea0003800000 */
[----:B------:R-:W2:Y:S01]  /*65d0*/  LDCU.64 UR8, c[0x4][0x70] ;  /* 0x01000e00ff0877ac */ /* 0x000ea20008000a00 */
[----:B------:R-:W-:Y:S01]  /*65e0*/  MOV R3, 0x0 ;  /* 0x0000000000037802 */ /* 0x000fe20000000f00 */
[----:B------:R-:W-:Y:S02]  /*65f0*/  HFMA2 R12, -RZ, RZ, 0, 5.9604644775390625e-08 ;  /* 0x00000001ff0c7431 */ /* 0x000fe400000001ff */
[----:B------:R-:W-:Y:S02]  /*6600*/  IMAD.MOV.U32 R8, RZ, RZ, 0x192 ;  /* 0x00000192ff087424 */ /* 0x000fe400078e00ff */
[----:B------:R-:W-:Y:S01]  /*6610*/  IMAD.MOV.U32 R13, RZ, RZ, RZ ;  /* 0x000000ffff0d7224 */ /* 0x000fe200078e00ff */
[----:B------:R-:W3:Y:S01]  /*6620*/  LDCU.64 UR6, c[0x4][0x78] ;  /* 0x01000f00ff0677ac */ /* 0x000ee20008000a00 */
[----:B-1----:R-:W1:Y:S01]  /*6630*/  LDC.64 R2, c[0x4][R3] ;  /* 0x0100000003027b82 */ /* 0x002e620000000a00 */
[----:B------:R-:W5:Y:S01]  /*6640*/  LDCU.64 UR4, c[0x4][0x10] ;  /* 0x01000200ff0477ac */ /* 0x000f620008000a00 */
[----:B--2---:R-:W-:Y:S01]  /*6650*/  MOV R5, UR9 ;  /* 0x0000000900057c02 */ /* 0x004fe20008000f00 */
[----:B------:R-:W-:Y:S01]  /*6660*/  IMAD.U32 R4, RZ, RZ, UR8 ;  /* 0x00000008ff047e24 */ /* 0x000fe2000f8e00ff */
[----:B---3--:R-:W-:Y:S01]  /*6670*/  MOV R7, UR7 ;  /* 0x0000000700077c02 */ /* 0x008fe20008000f00 */
[----:B------:R-:W-:Y:S01]  /*6680*/  IMAD.U32 R6, RZ, RZ, UR6 ;  /* 0x00000006ff067e24 */ /* 0x000fe2000f8e00ff */
[----:B-----5:R-:W-:Y:S01]  /*6690*/  MOV R11, UR5 ;  /* 0x00000005000b7c02 */ /* 0x020fe20008000f00 */
[----:B------:R-:W-:Y:S02]  /*66a0*/  IMAD.U32 R10, RZ, RZ, UR4 ;  /* 0x00000004ff0a7e24 */ /* 0x000fe4000f8e00ff */
[----:B------:R-:W-:Y:S07]  /*66b0*/  LEPC R20, `(.L_x_104) ;  /* 0x000000001014794e */ /* 0x000fee0000000000 */
[----:B-1--4-:R-:W-:Y:S05]  /*66c0*/  CALL.ABS.NOINC R2 ;  /* 0x0000000002007343 */ /* 0x012fea0003c00000 */
.L_x_104:
[----:B------:R-:W-:Y:S05]  /*66d0*/  WARPSYNC.ALL ;  /* 0x0000000000007948 */ /* 0x000fea0003800000 */
[----:B------:R-:W-:Y:S01]  /*66e0*/  R2UR UR4, R25 ;  /* 0x00000000190472ca */ /* 0x000fe200000e0000 */
[----:B------:R-:W-:Y:S01]  /*66f0*/  BSSY.RECONVERGENT B0, `(.L_x_105) ;  /* 0x000003c000007945 */ /* 0x000fe20003800200 */
[----:B------:R-:W-:Y:S02]  /*6700*/  SHF.L.U32 R73, R63, 0x2, RZ ;  /* 0x000000023f497819 */ /* 0x000fe400000006ff */
[----:B------:R-:W-:Y:S02]  /*6710*/  ISETP.NE.AND P0, PT, R64, RZ, PT ;  /* 0x000000ff4000720c */ /* 0x000fe40003f05270 */
[----:B------:R-:W-:Y:S04]  /*6720*/  IADD3 R69, PT, PT, R69, R73, RZ ;  /* 0x0000004945457210 */ /* 0x000fe80007ffe0ff */
[----:B------:R-:W-:Y:S03]  /*6730*/  IADD3 R71, PT, PT, R62, R69, RZ ;  /* 0x000000453e477210 */ /* 0x000fe60007ffe0ff */
[----:B--2---:R-:W2:Y:S02]  /*6740*/  LDTM.16dp128bit.x8 R4, tmem[UR4] ;  /* 0x00000004000479ee */ /* 0x004ea40008180000 */
[C---:B--2---:R-:W-:Y:S01]  /*6750*/  FMUL R0, R24.reuse, R4 ;  /* 0x0000000418007220 */ /* 0x044fe20000400000 */
[C---:B-1----:R-:W-:Y:S01]  /*6760*/  FMUL R2, R24.reuse, R5 ;  /* 0x0000000518027220 */ /* 0x042fe20000400000 */
[C---:B------:R-:W-:Y:S01]  /*6770*/  FMUL R3, R24.reuse, R6 ;  /* 0x0000000618037220 */ /* 0x040fe20000400000 */
[C---:B------:R-:W-:Y:S01]  /*6780*/  FMUL R7, R24.reuse, R7 ;  /* 0x0000000718077220 */ /* 0x040fe20000400000 */
[C---:B------:R-:W-:Y:S01]  /*6790*/  FFMA R28, R27.reuse, R32, R0 ;  /* 0x000000201b1c7223 */ /* 0x040fe20000000000 */
        /* <DEDUP_REMOVED lines=10> */
[----:B------:R1:W-:Y:S01]  /*6840*/  STSM.16.M88.4 [R70+0x400], R28 ;  /* 0x0004001c46007844 */ /* 0x0003e20000000200 */
[C---:B------:R-:W-:Y:S01]  /*6850*/  FMUL R9, R24.reuse, R13 ;  /* 0x0000000d18097220 */ /* 0x040fe20000400000 */
[C---:B------:R-:W-:Y:S01]  /*6860*/  FFMA R6, R27.reuse, R38, R6 ;  /* 0x000000261b067223 */ /* 0x040fe20000000006 */
[C---:B------:R-:W-:Y:S01]  /*6870*/  FMUL R10, R24.reuse, R14 ;  /* 0x0000000e180a7220 */ /* 0x040fe20000400000 */
[C---:B------:R-:W-:Y:S01]  /*6880*/  FFMA R7, R27.reuse, R39, R11 ;  /* 0x000000271b077223 */ /* 0x040fe2000000000b */
[C---:B------:R-:W-:Y:S01]  /*6890*/  FMUL R15, R24.reuse, R15 ;  /* 0x0000000f180f7220 */ /* 0x040fe20000400000 */
[C---:B----4-:R-:W-:Y:S01]  /*68a0*/  FFMA R8, R27.reuse, R40, R8 ;  /* 0x000000281b087223 */ /* 0x050fe20000000008 */
[C---:B------:R-:W-:Y:S01]  /*68b0*/  FMUL R12, R24.reuse, R16 ;  /* 0x00000010180c7220 */ /* 0x040fe20000400000 */
[C---:B------:R-:W-:Y:S01]  /*68c0*/  FFMA R9, R27.reuse, R41, R9 ;  /* 0x000000291b097223 */ /* 0x040fe20000000009 */
[----:B------:R1:W-:Y:S01]  /*68d0*/  STSM.16.M88.4 [R68+0x400], R4 ;  /* 0x0004000444007844 */ /* 0x0003e20000000200 */
[C---:B------:R-:W-:Y:S01]  /*68e0*/  FMUL R13, R24.reuse, R17 ;  /* 0x00000011180d7220 */ /* 0x040fe20000400000 */
[C---:B------:R-:W-:Y:S01]  /*68f0*/  FFMA R10, R27.reuse, R42, R10 ;  /* 0x0000002a1b0a7223 */ /* 0x040fe2000000000a */
[C---:B------:R-:W-:Y:S01]  /*6900*/  FMUL R14, R24.reuse, R18 ;  /* 0x00000012180e7220 */ /* 0x040fe20000400000 */
[C---:B------:R-:W-:Y:S01]  /*6910*/  FFMA R11, R27.reuse, R43, R15 ;  /* 0x0000002b1b0b7223 */ /* 0x040fe2000000000f */
[----:B------:R-:W-:Y:S01]  /*6920*/  FMUL R19, R24, R19 ;  /* 0x0000001318137220 */ /* 0x000fe20000400000 */
[C---:B------:R-:W-:Y:S01]  /*6930*/  FFMA R12, R27.reuse, R44, R12 ;  /* 0x0000002c1b0c7223 */ /* 0x040fe2000000000c */
[C---:B------:R-:W-:Y:S01]  /*6940*/  FFMA R13, R27.reuse, R45, R13 ;  /* 0x0000002d1b0d7223 */ /* 0x040fe2000000000d */
[C---:B------:R-:W-:Y:S01]  /*6950*/  FFMA R14, R27.reuse, R46, R14 ;  /* 0x0000002e1b0e7223 */ /* 0x040fe2000000000e */
[----:B------:R1:W-:Y:S01]  /*6960*/  STSM.16.M88.4 [R69], R8 ;  /* 0x0000000845007844 */ /* 0x0003e20000000200 */
[----:B------:R-:W-:Y:S05]  /*6970*/  FFMA R15, R27, R47, R19 ;  /* 0x0000002f1b0f7223 */ /* 0x000fea0000000013 */
[----:B------:R1:W-:Y:S01]  /*6980*/  STSM.16.M88.4 [R71], R12 ;  /* 0x0000000c47007844 */ /* 0x0003e20000000200 */
[----:B------:R-:W-:Y:S01]  /*6990*/  @!PT LDS RZ, [RZ] ;  /* 0x00000000fffff984 */ /* 0x000fe20000000800 */
[----:B------:R-:W-:Y:S01]  /*69a0*/  @!PT LDS RZ, [RZ] ;  /* 0x00000000fffff984 */ /* 0x000fe20000000800 */
[----:B------:R-:W-:Y:S01]  /*69b0*/  @!PT LDS RZ, [RZ] ;  /* 0x00000000fffff984 */ /* 0x000fe20000000800 */
[----:B------:R-:W-:Y:S01]  /*69c0*/  @!PT LDS RZ, [RZ] ;  /* 0x00000000fffff984 */ /* 0x000fe20000000800 */
[----:B------:R2:W-:Y:S06]  /*69d0*/  MEMBAR.ALL.CTA ;  /* 0x0000000000007992 */ /* 0x0005ec0000008000 */
[----:B--2---:R-:W2:Y:S02]  /*69e0*/  FENCE.VIEW.ASYNC.S ;  /* 0x00000000000073c6 */ /* 0x004ea40000000000 */
[----:B--2---:R-:W-:Y:S06]  /*69f0*/  BAR.SYNC.DEFER_BLOCKING 0x1, 0x80 ;  /* 0x0042000000007b1d */ /* 0x004fec0000010000 */
[----:B------:R-:W-:Y:S05]  /*6a00*/  @P0 BRA `(.L_x_106) ;  /* 0x0000000000280947 */ /* 0x000fea0003800000 */
[----:B------:R-:W2:Y:S01]  /*6a10*/  LDCU.64 UR6, c[0x0][0x348] ;  /* 0x00006900ff0677ac */ /* 0x000ea20008000a00 */
[----:B------:R-:W-:Y:S01]  /*6a20*/  UIADD3 UR4, UPT, UPT, UR44, 0x400, URZ ;  /* 0x000004002c047890 */ /* 0x000fe2000fffe0ff */
[----:B------:R-:W-:Y:S05]  /*6a30*/  UMOV UR51, UR36 ;  /* 0x0000002400337c82 */ /* 0x000fea0008000000 */
[----:B------:R-:W-:Y:S04]  /*6a40*/  MOV R56, UR4 ;  /* 0x0000000400387c02 */ /* 0x000fe80008000f00 */
[----:B------:R-:W-:Y:S01]  /*6a50*/  R2UR UR48, R56 ;  /* 0x00000000383072ca */ /* 0x000fe200000e0000 */
[----:B--2---:R-:W-:Y:S04]  /*6a60*/  UIADD3 UR4, UP0, UPT, UR6, 0x680, URZ ;  /* 0x0000068006047890 */ /* 0x004fe8000ff1e0ff */
[----:B------:R-:W-:Y:S09]  /*6a70*/  UIADD3.X UR5, UPT, UPT, URZ, UR7, URZ, UP0, !UPT ;  /* 0x00000007ff057290 */ /* 0x000ff200087fe4ff */
[----:B------:R2:W-:Y:S01]  /*6a80*/  UTMASTG.3D [UR48], [UR4] ;  /* 0x00000030040073b5 */ /* 0x0005e20008010000 */
[----:B------:R0:W-:Y:S01]  /*6a90*/  UTMACMDFLUSH ;  /* 0x00000000000079b7 */ /* 0x0001e20000000000 */
[----:B--2---:R-:W-:Y:S04]  /*6aa0*/  DEPBAR.LE SB0, 0x1 ;  /* 0x000080400000791a */ /* 0x004fe80000000000 */
.L_x_106:
[----:B------:R-:W-:Y:S05]  /*6ab0*/  BSYNC.RECONVERGENT B0 ;  /* 0x0000000000007941 */ /* 0x000fea0003800200 */
.L_x_105:
[----:B------:R-:W-:Y:S01]  /*6ac0*/  BAR.SYNC.DEFER_BLOCKING 0x1, 0x80 ;  /* 0x0042000000007b1d */ /* 0x000fe20000010000 */
[----:B------:R-:W-:Y:S01]  /*6ad0*/  ISETP.NE.AND P1, PT, R67, RZ, PT ;  /* 0x000000ff4300720c */ /* 0x000fe20003f25270 */
[----:B------:R-:W-:Y:S01]  /*6ae0*/  UISETP.NE.AND UP0, UPT, UR52, URZ, UPT ;  /* 0x000000ff3400728c */ /* 0x000fe2000bf05270 */
[----:B------:R-:W-:Y:S11]  /*6af0*/  LEA R2, R74, UR44, 0x3 ;  /* 0x0000002c4a027c11 */ /* 0x000ff6000f8e18ff */
[----:B------:R-:W-:Y:S01]  /*6b00*/  @P1 SHF.L.U32 R3, R61, 0x1f, RZ ;  /* 0x0000001f3d031819 */ /* 0x000fe200000006ff */
[----:B------:R-:W-:Y:S06]  /*6b10*/  BRA.U !UP0, `(.L_x_107) ;  /* 0x0000000108247547 */ /* 0x000fec000b800000 */
[----:B-1----:R-:W-:Y:S01]  /*6b20*/  IMAD.U32 R4, RZ, RZ, UR46 ;  /* 0x0000002eff047e24 */ /* 0x002fe2000f8e00ff */
[----:B------:R-:W-:Y:S01]  /*6b30*/  MOV R0, UR47 ;  /* 0x0000002f00007c02 */ /* 0x000fe20008000f00 */
[----:B------:R-:W-:Y:S03]  /*6b40*/  UIADD3 UR4, UPT, UPT, UR46, 0x1, URZ ;  /* 0x000000012e047890 */ /* 0x000fe6000fffe0ff */
[----:B------:R-:W-:Y:S01]  /*6b50*/  @P1 LEA R4, R4, UR44, 0x3 ;  /* 0x0000002c04041c11 */ /* 0x000fe2000f8e18ff */
[----:B------:R-:W-:Y:S04]  /*6b60*/  UISETP.NE.AND UP0, UPT, UR4, 0x4, UPT ;  /* 0x000000040400788c */ /* 0x000fe8000bf05270 */
[----:B------:R-:W-:Y:S01]  /*6b70*/  @P1 VIADD R4, R4, 0x60 ;  /* 0x0000006004041836 */ /* 0x000fe20000000000 */
[----:B------:R-:W-:Y:S04]  /*6b80*/  USEL UR46, UR4, URZ, UP0 ;  /* 0x000000ff042e7287 */ /* 0x000fe80008000000 */
[----:B------:R-:W-:Y:S04]  /*6b90*/  @P1 PRMT R0, R0, 0x654, R4 ;  /* 0x0000065400001816 */ /* 0x000fe80000000004 */
[----:B------:R2:W-:Y:S04]  /*6ba0*/  @P1 SYNCS.ARRIVE.TRANS64.RED.A1T0 RZ, [R0+URZ], RZ ;  /* 0x000000ff00ff19a7 */ /* 0x0005e800081004ff */
.L_x_107:
[----:B------:R-:W3:Y:S01]  /*6bb0*/  @P1 SYNCS.PHASECHK.TRANS64.TRYWAIT P0, [R2+URZ+0x40], R3 ;  /* 0x00004003020015a7 */ /* 0x000ee200080011ff */
[----:B------:R-:W-:Y:S01]  /*6bc0*/  BSSY B1, `(.L_x_108) ;  /* 0x0000017000017945 */ /* 0x000fe20003800000 */
[----:B---3--:R-:W-:Y:S03]  /*6bd0*/  @P1 SEL R76, RZ, 0x1, !P0 ;  /* 0x00000001ff4c1807 */ /* 0x008fe60004000000 */
[----:B------:R-:W-:Y:S05]  /*6be0*/  @!P1 BRA `(.L_x_109) ;  /* 0x0000000000509947 */ /* 0x000fea0003800000 */
[----:B------:R-:W-:Y:S01]  /*6bf0*/  ISETP.NE.AND P1, PT, R77, RZ, PT ;  /* 0x000000ff4d00720c */ /* 0x000fe20003f25270 */
[----:B------:R-:W-:Y:S01]  /*6c00*/  BSSY B0, `(.L_x_110) ;  /* 0x000000a000007945 */ /* 0x000fe20003800000 */
[----:B------:R-:W-:Y:S11]  /*6c10*/  ISETP.NE.AND P0, PT, R76, RZ, PT ;  /* 0x000000ff4c00720c */ /* 0x000ff60003f05270 */
[----:B-1----:R-:W-:Y:S04]  /*6c20*/  @P1 IMAD R5, R74, 0x2000, R75 ;  /* 0x000020004a051824 */ /* 0x002fe800078e024b */
[----:B------:R-:W-:Y:S05]  /*6c30*/  @P1 VIADD R4, R5, UR44 ;  /* 0x0000002c05041c36 */ /* 0x000fea0008000000 */
[----:B------:R-:W-:Y:S01]  /*6c40*/  @P1 IADD3 R3, PT, PT, R73, R4, RZ ;  /* 0x0000000449031210 */ /* 0x000fe20007ffe0ff */
[----:B------:R-:W-:Y:S01]  /*6c50*/  @P1 IMAD.IADD R4, R62, 0x1, R4 ;  /* 0x000000013e041824 */ /* 0x000fe200078e0204 */
[----:B------:R-:W-:Y:S06]  /*6c60*/  @P0 BRA `(.L_x_111) ;  /* 0x00000000000c0947 */ /* 0x000fec0003800000 */
[----:B--2---:R-:W-:Y:S04]  /*6c70*/  SHF.L.U32 R0, R61, 0x1f, RZ ;  /* 0x0000001f3d007819 */ /* 0x004fe800000006ff */
[----:B------:R-:W1:Y:S02]  /*6c80*/  SYNCS.PHASECHK.TRANS64.TRYWAIT P0, [R2+URZ+0x40], R0 ;  /* 0x00004000020075a7 */ /* 0x000e6400080011ff */
[----:B-1----:R-:W-:Y:S05]  /*6c90*/  @!P0 BRA `(.L_x_112) ;  /* 0x0000002000d08947 */ /* 0x002fea0003800000 */
.L_x_111:
[----:B------:R-:W-:Y:S05]  /*6ca0*/  BSYNC B0 ;  /* 0x0000000000007941 */ /* 0x000fea0003800000 */
.L_x_110:
[----:B------:R-:W-:Y:S02]  /*6cb0*/  ISETP.NE.AND P0, PT, R77, RZ, PT ;  /* 0x000000ff4d00720c */ /* 0x000fe40003f05270 */
[----:B------:R-:W-:Y:S11]  /*6cc0*/  IADD3 R74, PT, PT, R74, 0x1, RZ ;  /* 0x000000014a4a7810 */ /* 0x000ff60007ffe0ff */
[----:B-12---:R-:W-:Y:S01]  /*6cd0*/  @P0 IMAD.IADD R0, R62, 0x1, R3 ;  /* 0x000000013e000824 */ /* 0x006fe200078e0203 */
[----:B------:R-:W-:Y:S05]  /*6ce0*/  @P0 WARPSYNC.ALL ;  /* 0x0000000000000948 */ /* 0x000fea0003800000 */
[----:B------:R3:W4:Y:S04]  /*6cf0*/  @P0 LDSM.16.M88.4 R32, [R5+UR44+0x400] ;  /* 0x0004002c0520083b */ /* 0x0007280008000200 */
[----:B------:R3:W1:Y:S04]  /*6d00*/  @P0 LDSM.16.M88.4 R36, [R4+0x400] ;  /* 0x000400000424083b */ /* 0x0006680000000200 */
[----:B------:R3:W2:Y:S04]  /*6d10*/  @P0 LDSM.16.M88.4 R40, [R3+0x400] ;  /* 0x000400000328083b */ /* 0x0006a80000000200 */
[----:B------:R3:W1:Y:S02]  /*6d20*/  @P0 LDSM.16.M88.4 R44, [R0+0x400] ;  /* 0x00040000002c083b */ /* 0x0006640000000200 */
.L_x_109:
[----:B------:R-:W-:Y:S05]  /*6d30*/  BSYNC B1 ;  /* 0x0000000000017941 */ /* 0x000fea0003800000 */
.L_x_108:
[----:B--23--:R-:W-:Y:S05]  /*6d40*/  VIADD R0, R25, 0x20 ;  /* 0x0000002019007836 */ /* 0x00cfea0000000000 */
[----:B------:R-:W-:Y:S04]  /*6d50*/  SHF.R.U32.HI R0, RZ, 0x15, R0 ;  /* 0x00000015ff007819 */ /* 0x000fe80000011600 */
[----:B------:R-:W-:Y:S11]  /*6d60*/  LOP3.LUT P0, RZ, R0, 0x3, R53, 0x48, !PT ;  /* 0x0000000300ff7812 */ /* 0x000ff60007804835 */
[----:B------:R-:W-:Y:S02]  /*6d70*/  @!UPT UIADD3 URZ, UPT, UPT, URZ, URZ, URZ ;  /* 0x000000fffffff290 */ /* 0x000fe4000fffe0ff */
[----:B------:R-:W-:Y:S05]  /*6d80*/  @!P0 BRA `(.L_x_113) ;  /* 0x0000000000408947 */ /* 0x000fea0003800000 */
[----:B------:R-:W2:Y:S01]  /*6d90*/  LDCU.64 UR8, c[0x4][0x70] ;  /* 0x01000e00ff0877ac */ /* 0x000ea20008000a00 */
[----:B------:R-:W-:Y:S01]  /*6da0*/  MOV R3, 0x0 ;  /* 0x0000000000037802 */ /* 0x000fe20000000f00 */
[----:B-1----:R-:W-:Y:S02]  /*6db0*/  HFMA2 R12, -RZ, RZ, 0, 5.9604644775390625e-08 ;  /* 0x00000001ff0c7431 */ /* 0x002fe400000001ff */
[----:B------:R-:W-:Y:S02]  /*6dc0*/  IMAD.MOV.U32 R8, RZ, RZ, 0x192 ;  /* 0x00000192ff087424 */ /* 0x000fe400078e00ff */
[----:B------:R-:W-:Y:S01]  /*6dd0*/  IMAD.MOV.U32 R13, RZ, RZ, RZ ;  /* 0x000000ffff0d7224 */ /* 0x000fe200078e00ff */
[----:B------:R-:W1:Y:S01]  /*6de0*/  LDCU.64 UR6, c[0x4][0x78] ;  /* 0x01000f00ff0677ac */ /* 0x000e620008000a00 */
[----:B------:R-:W3:Y:S01]  /*6df0*/  LDC.64 R2, c[0x4][R3] ;  /* 0x0100000003027b82 */ /* 0x000ee20000000a00 */
[----:B------:R-:W5:Y:S01]  /*6e00*/  LDCU.64 UR4, c[0x4][0x10] ;  /* 0x01000200ff0477ac */ /* 0x000f620008000a00 */
[----:B--2---:R-:W-:Y:S01]  /*6e10*/  MOV R5, UR9 ;  /* 0x0000000900057c02 */ /* 0x004fe20008000f00 */
[----:B------:R-:W-:Y:S01]  /*6e20*/  IMAD.U32 R4, RZ, RZ, UR8 ;  /* 0x00000008ff047e24 */ /* 0x000fe2000f8e00ff */
[----:B-1----:R-:W-:Y:S01]  /*6e30*/  MOV R7, UR7 ;  /* 0x0000000700077c02 */ /* 0x002fe20008000f00 */
[----:B------:R-:W-:Y:S01]  /*6e40*/  IMAD.U32 R6, RZ, RZ, UR6 ;  /* 0x00000006ff067e24 */ /* 0x000fe2000f8e00ff */
[----:B-----5:R-:W-:Y:S01]  /*6e50*/  MOV R11, UR5 ;  /* 0x00000005000b7c02 */ /* 0x020fe20008000f00 */
[----:B------:R-:W-:Y:S02]  /*6e60*/  IMAD.U32 R10, RZ, RZ, UR4 ;  /* 0x00000004ff0a7e24 */ /* 0x000fe4000f8e00ff */
[----:B------:R-:W-:Y:S07]  /*6e70*/  LEPC R20, `(.L_x_113) ;  /* 0x000000001014794e */ /* 0x000fee0000000000 */
[----:B---34-:R-:W-:Y:S05]  /*6e80*/  CALL.ABS.NOINC R2 ;  /* 0x0000000002007343 */ /* 0x018fea0003c00000 */
.L_x_113:
[----:B------:R-:W-:Y:S05]  /*6e90*/  WARPSYNC.ALL ;  /* 0x0000000000007948 */ /* 0x000fea0003800000 */
[----:B------:R-:W-:Y:S01]  /*6ea0*/  R2UR UR4, R25 ;  /* 0x00000000190472ca */ /* 0x000fe200000e0000 */
[----:B------:R-:W-:Y:S01]  /*6eb0*/  BSSY.RECONVERGENT B0, `(.L_x_114) ;  /* 0x0000041000007945 */ /* 0x000fe20003800200 */
[----:B------:R-:W-:Y:S02]  /*6ec0*/  ISETP.NE.AND P6, PT, R67, RZ, PT ;  /* 0x000000ff4300720c */ /* 0x000fe40003fc5270 */
[----:B------:R-:W-:Y:S02]  /*6ed0*/  ISETP.NE.AND P0, PT, R64, RZ, PT ;  /* 0x000000ff4000720c */ /* 0x000fe40003f05270 */
[----:B------:R-:W-:Y:S07]  /*6ee0*/  MOV R20, UR46 ;  /* 0x0000002e00147c02 */ /* 0x000fee0008000f00 */
[----:B-1----:R-:W1:Y:S02]  /*6ef0*/  LDTM.16dp128bit.x8 R4, tmem[UR4+0x20] ;  /* 0x00002004000479ee */ /* 0x002e640008180000 */
[----:B------:R-:W-:Y:S01]  /*6f00*/  @P6 LEA R20, R20, UR44, 0x3 ;  /* 0x0000002c14146c11 */ /* 0x000fe2000f8e18ff */
[C---:B-1----:R-:W-:Y:S01]  /*6f10*/  FMUL R0, R24.reuse, R4 ;  /* 0x0000000418007220 */ /* 0x042fe20000400000 */
[C---:B------:R-:W-:Y:S01]  /*6f20*/  FMUL R2, R24.reuse, R5 ;  /* 0x0000000518027220 */ /* 0x040fe20000400000 */
[C---:B------:R-:W-:Y:S01]  /*6f30*/  FMUL R3, R24.reuse, R6 ;  /* 0x0000000618037220 */ /* 0x040fe20000400000 */
[C---:B------:R-:W-:Y:S01]  /*6f40*/  FMUL R7, R24.reuse, R7 ;  /* 0x0000000718077220 */ /* 0x040fe20000400000 */
[C---:B----4-:R-:W-:Y:S01]  /*6f50*/  FFMA R28, R27.reuse, R32, R0 ;  /* 0x000000201b1c7223 */ /* 0x050fe20000000000 */
        /* <DEDUP_REMOVED lines=28> */
[----:B------:R1:W-:Y:S01]  /*7120*/  STSM.16.M88.4 [R69+0x2000], R8 ;  /* 0x0020000845007844 */ /* 0x0003e20000000200 */
[----:B------:R-:W-:Y:S01]  /*7130*/  FFMA R15, R27, R47, R19 ;  /* 0x0000002f1b0f7223 */ /* 0x000fe20000000013 */
[----:B------:R-:W-:Y:S02]  /*7140*/  MOV R16, UR47 ;  /* 0x0000002f00107c02 */ /* 0x000fe40008000f00 */
[----:B------:R-:W-:Y:S02]  /*7150*/  @P6 IADD3 R17, PT, PT, R20, 0x60, RZ ;  /* 0x0000006014116810 */ /* 0x000fe40007ffe0ff */
[----:B------:R1:W-:Y:S01]  /*7160*/  STSM.16.M88.4 [R71+0x2000], R12 ;  /* 0x0020000c47007844 */ /* 0x0003e20000000200 */
[----:B------:R-:W-:Y:S02]  /*7170*/  LEA R0, R74, UR44, 0x3 ;  /* 0x0000002c4a007c11 */ /* 0x000fe4000f8e18ff */
[----:B------:R-:W-:Y:S01]  /*7180*/  @P6 PRMT R16, R16, 0x654, R17 ;  /* 0x0000065410106816 */ /* 0x000fe20000000011 */
[----:B------:R-:W-:Y:S01]  /*7190*/  @!PT LDS RZ, [RZ] ;  /* 0x00000000fffff984 */ /* 0x000fe20000000800 */
[----:B------:R-:W-:Y:S01]  /*71a0*/  @!PT LDS RZ, [RZ] ;  /* 0x00000000fffff984 */ /* 0x000fe20000000800 */
[----:B------:R-:W-:Y:S01]  /*71b0*/  @!PT LDS RZ, [RZ] ;  /* 0x00000000fffff984 */ /* 0x000fe20000000800 */
[----:B------:R-:W-:Y:S01]  /*71c0*/  @!PT LDS RZ, [RZ] ;  /* 0x00000000fffff984 */ /* 0x000fe20000000800 */
[----:B------:R2:W-:Y:S06]  /*71d0*/  MEMBAR.ALL.CTA ;  /* 0x0000000000007992 */ /* 0x0005ec0000008000 */
[----:B--2---:R-:W2:Y:S01]  /*71e0*/  FENCE.VIEW.ASYNC.S ;  /* 0x00000000000073c6 */ /* 0x004ea20000000000 */
[----:B------:R-:W-:Y:S01]  /*71f0*/  @P6 SHF.L.U32 R2, R61, 0x1f, RZ ;  /* 0x0000001f3d026819 */ /* 0x000fe200000006ff */
[----:B--2---:R-:W-:Y:S06]  /*7200*/  BAR.SYNC.DEFER_BLOCKING 0x1, 0x80 ;  /* 0x0042000000007b1d */ /* 0x004fec0000010000 */
[----:B------:R-:W-:Y:S05]  /*7210*/  @P0 BRA `(.L_x_115) ;  /* 0x0000000000280947 */ /* 0x000fea0003800000 */
[----:B------:R-:W2:Y:S01]  /*7220*/  LDCU.64 UR6, c[0x0][0x348] ;  /* 0x00006900ff0677ac */ /* 0x000ea20008000a00 */
[----:B------:R-:W-:Y:S02]  /*7230*/  UIADD3 UR9, UPT, UPT, UR49, 0x20, URZ ;  /* 0x0000002031097890 */ /* 0x000fe4000fffe0ff */
[----:B------:R-:W-:Y:S01]  /*7240*/  UIADD3 UR8, UPT, UPT, UR44, 0x2400, URZ ;  /* 0x000024002c087890 */ /* 0x000fe2000fffe0ff */
[----:B------:R-:W-:Y:S01]  /*7250*/  UMOV UR10, UR50 ;  /* 0x00000032000a7c82 */ /* 0x000fe20008000000 */
[----:B------:R-:W-:Y:S01]  /*7260*/  UMOV UR11, UR36 ;  /* 0x00000024000b7c82 */ /* 0x000fe20008000000 */
[----:B--2---:R-:W-:Y:S04]  /*7270*/  UIADD3 UR4, UP0, UPT, UR6, 0x680, URZ ;  /* 0x0000068006047890 */ /* 0x004fe8000ff1e0ff */
[----:B------:R-:W-:Y:S09]  /*7280*/  UIADD3.X UR5, UPT, UPT, URZ, UR7, URZ, UP0, !UPT ;  /* 0x00000007ff057290 */ /* 0x000ff200087fe4ff */
[----:B------:R2:W-:Y:S01]  /*7290*/  UTMASTG.3D [UR8], [UR4] ;  /* 0x00000008040073b5 */ /* 0x0005e20008010000 */
[----:B------:R0:W-:Y:S01]  /*72a0*/  UTMACMDFLUSH ;  /* 0x00000000000079b7 */ /* 0x0001e20000000000 */
[----:B--2---:R-:W-:Y:S04]  /*72b0*/  DEPBAR.LE SB0, 0x1 ;  /* 0x000080400000791a */ /* 0x004fe80000000000 */
.L_x_115:
[----:B------:R-:W-:Y:S05]  /*72c0*/  BSYNC.RECONVERGENT B0 ;  /* 0x0000000000007941 */ /* 0x000fea0003800200 */
.L_x_114:
[----:B------:R-:W-:Y:S01]  /*72d0*/  BAR.SYNC.DEFER_BLOCKING 0x1, 0x80 ;  /* 0x0042000000007b1d */ /* 0x000fe20000010000 */
[----:B------:R-:W-:Y:S04]  /*72e0*/  UIADD3 UR4, UPT, UPT, UR46, 0x1, URZ ;  /* 0x000000012e047890 */ /* 0x000fe8000fffe0ff */
[----:B------:R-:W-:Y:S04]  /*72f0*/  UISETP.NE.AND UP0, UPT, UR4, 0x4, UPT ;  /* 0x000000040400788c */ /* 0x000fe8000bf05270 */
[----:B------:R-:W-:Y:S01]  /*7300*/  USEL UR45, UR4, URZ, UP0 ;  /* 0x000000ff042d7287 */ /* 0x000fe20008000000 */
[----:B------:R2:W-:Y:S01]  /*7310*/  @P6 SYNCS.ARRIVE.TRANS64.RED.A1T0 RZ, [R16+URZ], RZ ;  /* 0x000000ff10ff69a7 */ /* 0x0005e200081004ff */
[----:B------:R-:W-:Y:S01]  /*7320*/  BSSY B1, `(.L_x_116) ;  /* 0x0000018000017945 */ /* 0x000fe20003800000 */
[----:B------:R-:W3:Y:S02]  /*7330*/  @P6 SYNCS.PHASECHK.TRANS64.TRYWAIT P0, [R0+URZ+0x40], R2 ;  /* 0x00004002000065a7 */ /* 0x000ee400080011ff */
[----:B---3--:R-:W-:Y:S01]  /*7340*/  @P6 SEL R76, RZ, 0x1, !P0 ;  /* 0x00000001ff4c6807 */ /* 0x008fe20004000000 */
[----:B--2---:R-:W-:Y:S06]  /*7350*/  @!P6 BRA `(.L_x_117) ;  /* 0x000000000050e947 */ /* 0x004fec0003800000 */
        /* <DEDUP_REMOVED lines=8> */
[----:B------:R-:W-:Y:S04]  /*73e0*/  SHF.L.U32 R5, R61, 0x1f, RZ ;  /* 0x0000001f3d057819 */ /* 0x000fe800000006ff */
[----:B------:R-:W1:Y:S02]  /*73f0*/  SYNCS.PHASECHK.TRANS64.TRYWAIT P0, [R0+URZ+0x40], R5 ;  /* 0x00004005000075a7 */ /* 0x000e6400080011ff */
[----:B-1----:R-:W-:Y:S05]  /*7400*/  @!P0 BRA `(.L_x_120) ;  /* 0x0000001c00088947 */ /* 0x002fea0003800000 */
.L_x_119:
[----:B------:R-:W-:Y:S05]  /*7410*/  BSYNC B0 ;  /* 0x0000000000007941 */ /* 0x000fea0003800000 */
.L_x_118:
[----:B------:R-:W-:Y:S02]  /*7420*/  ISETP.NE.AND P0, PT, R77, RZ, PT ;  /* 0x000000ff4d00720c */ /* 0x000fe40003f05270 */
[----:B------:R-:W-:Y:S11]  /*7430*/  IADD3 R74, PT, PT, R74, 0x1, RZ ;  /* 0x000000014a4a7810 */ /* 0x000ff60007ffe0ff */
[----:B-1----:R-:W-:Y:S01]  /*7440*/  @P0 IMAD.IADD R0, R62, 0x1, R2 ;  /* 0x000000013e000824 */ /* 0x002fe200078e0202 */
[----:B------:R-:W-:Y:S05]  /*7450*/  @P0 WARPSYNC.ALL ;  /* 0x0000000000000948 */ /* 0x000fea0003800000 */
[----:B------:R2:W3:Y:S04]  /*7460*/  @P0 LDSM.16.M88.4 R32, [R4+UR44+0x400] ;  /* 0x0004002c0420083b */ /* 0x0004e80008000200 */
[----:B------:R2:W4:Y:S04]  /*7470*/  @P0 LDSM.16.M88.4 R36, [R3+0x400] ;  /* 0x000400000324083b */ /* 0x0005280000000200 */
[----:B------:R2:W1:Y:S04]  /*7480*/  @P0 LDSM.16.M88.4 R40, [R2+0x400] ;  /* 0x000400000228083b */ /* 0x0004680000000200 */
[----:B------:R2:W1:Y:S02]  /*7490*/  @P0 LDSM.16.M88.4 R44, [R0+0x400] ;  /* 0x00040000002c083b */ /* 0x0004640000000200 */
.L_x_117:
[----:B------:R-:W-:Y:S05]  /*74a0*/  BSYNC B1 ;  /* 0x0000000000017941 */ /* 0x000fea0003800000 */
.L_x_116:
[----:B--2---:R-:W-:Y:S05]  /*74b0*/  VIADD R0, R25, 0x40 ;  /* 0x0000004019007836 */ /* 0x004fea0000000000 */
        /* <DEDUP_REMOVED lines=20> */
.L_x_121:
        /* <DEDUP_REMOVED lines=12> */
[C---:B---3--:R-:W-:Y:S01]  /*76c0*/  FFMA R28, R27.reuse, R32, R0 ;  /* 0x000000201b1c7223 */ /* 0x048fe20000000000 */
[C---:B------:R-:W-:Y:S01]  /*76d0*/  FMUL R4, R24.reuse, R8 ;  /* 0x0000000818047220 */ /* 0x040fe20000400000 */
[C---:B------:R-:W-:Y:S01]  /*76e0*/  FFMA R29, R27.reuse, R33, R2 ;  /* 0x000000211b1d7223 */ /* 0x040fe20000000002 */
        /* <DEDUP_REMOVED lines=52> */
.L_x_123:
[----:B------:R-:W-:Y:S05]  /*7a30*/  BSYNC.RECONVERGENT B0 ;  /* 0x0000000000007941 */ /* 0x000fea0003800200 */
.L_x_122:
        /* <DEDUP_REMOVED lines=12> */
[----:B------:R-:W-:Y:S04]  /*7b00*/  @P1 IMAD R74, R74, 0x2000, R75 ;  /* 0x000020004a4a1824 */ /* 0x000fe800078e024b */
[----:B------:R-:W-:Y:S05]  /*7b10*/  @P1 VIADD R3, R74, UR44 ;  /* 0x0000002c4a031c36 */ /* 0x000fea0008000000 */
[----:B------:R-:W-:Y:S01]  /*7b20*/  @P1 IADD3 R73, PT, PT, R73, R3, RZ ;  /* 0x0000000349491210 */ /* 0x000fe20007ffe0ff */
[----:B------:R-:W-:Y:S01]  /*7b30*/  @P1 IMAD.IADD R3, R62, 0x1, R3 ;  /* 0x000000013e031824 */ /* 0x000fe200078e0203 */
[----:B------:R-:W-:Y:S06]  /*7b40*/  @P0 BRA `(.L_x_127) ;  /* 0x00000000000c0947 */ /* 0x000fec0003800000 */
[----:B------:R-:W-:Y:S04]  /*7b50*/  SHF.L.U32 R0, R61, 0x1f, RZ ;  /* 0x0000001f3d007819 */ /* 0x000fe800000006ff */
[----:B------:R-:W2:Y:S02]  /*7b60*/  SYNCS.PHASECHK.TRANS64.TRYWAIT P0, [R2+URZ+0x40], R0 ;  /* 0x00004000020075a7 */ /* 0x000ea400080011ff */
[----:B--2---:R-:W-:Y:S05]  /*7b70*/  @!P0 BRA `(.L_x_128) ;  /* 0x0000001400408947 */ /* 0x004fea0003800000 */
.L_x_127:
[----:B------:R-:W-:Y:S05]  /*7b80*/  BSYNC B0 ;  /* 0x0000000000007941 */ /* 0x000fea0003800000 */
.L_x_126:
[----:B------:R-:W-:Y:S11]  /*7b90*/  ISETP.NE.AND P0, PT, R77, RZ, PT ;  /* 0x000000ff4d00720c */ /* 0x000ff60003f05270 */
[----:B------:R-:W-:Y:S02]  /*7ba0*/  @!UPT UIADD3 URZ, UPT, UPT, URZ, URZ, URZ ;  /* 0x000000fffffff290 */ /* 0x000fe4000fffe0ff */
[----:B--2---:R-:W-:Y:S01]  /*7bb0*/  @P0 IADD3 R0, PT, PT, R62, R73, RZ ;  /* 0x000000493e000210 */ /* 0x004fe20007ffe0ff */
[----:B------:R-:W-:Y:S05]  /*7bc0*/  @P0 WARPSYNC.ALL ;  /* 0x0000000000000948 */ /* 0x000fea0003800000 */
[----:B------:R2:W3:Y:S04]  /*7bd0*/  @P0 LDSM.16.M88.4 R32, [R74+UR44+0x400] ;  /* 0x0004002c4a20083b */ /* 0x0004e80008000200 */
[----:B------:R2:W4:Y:S04]  /*7be0*/  @P0 LDSM.16.M88.4 R36, [R3+0x400] ;  /* 0x000400000324083b */ /* 0x0005280000000200 */
[----:B------:R2:W1:Y:S04]  /*7bf0*/  @P0 LDSM.16.M88.4 R40, [R73+0x400] ;  /* 0x000400004928083b */ /* 0x0004680000000200 */
[----:B------:R2:W1:Y:S02]  /*7c00*/  @P0 LDSM.16.M88.4 R44, [R0+0x400] ;  /* 0x00040000002c083b */ /* 0x0004640000000200 */
.L_x_125:
[----:B------:R-:W-:Y:S05]  /*7c10*/  BSYNC B1 ;  /* 0x0000000000017941 */ /* 0x000fea0003800000 */
.L_x_124:
        /* <DEDUP_REMOVED lines=21> */
.L_x_129:
[----:B------:R-:W-:Y:S01]  /*7d70*/  ISETP.NE.AND P0, PT, R64, RZ, PT ;  /* 0x000000ff4000720c */ /* 0x000fe20003f05270 */
[----:B------:R-:W-:Y:S05]  /*7d80*/  WARPSYNC.ALL ;  /* 0x0000000000007948 */ /* 0x000fea0003800000 */
[----:B------:R-:W-:Y:S01]  /*7d90*/  R2UR UR4, R25 ;  /* 0x00000000190472ca */ /* 0x000fe200000e0000 */
[----:B------:R-:W-:Y:S11]  /*7da0*/  BSSY.RECONVERGENT B0, `(.L_x_130) ;  /* 0x000003f000007945 */ /* 0x000ff60003800200 */
[----:B------:R-:W-:Y:S01]  /*7db0*/  @!UPT UIADD3 URZ, UPT, UPT, URZ, URZ, URZ ;  /* 0x000000fffffff290 */ /* 0x000fe2000fffe0ff */
[----:B-1----:R-:W1:Y:S01]  /*7dc0*/  LDTM.16dp128bit.x8 R4, tmem[UR4+0x60] ;  /* 0x00006004000479ee */ /* 0x002e620008180000 */
[----:B------:R-:W-:Y:S01]  /*7dd0*/  R2UR UR4, R72 ;  /* 0x00000000480472ca */ /* 0x000fe200000e0000 */
[----:B------:R-:W-:Y:S11]  /*7de0*/  NOP ;  /* 0x0000000000007918 */ /* 0x000ff60000000000 */
[----:B------:R-:W-:Y:S01]  /*7df0*/  @!UPT UIADD3 URZ, UPT, UPT, URZ, URZ, URZ ;  /* 0x000000fffffff290 */ /* 0x000fe2000fffe0ff */
[----:B------:R-:W-:Y:S04]  /*7e00*/  UIADD3 UR4, UPT, UPT, UR4, 0xd0, URZ ;  /* 0x000000d004047890 */ /* 0x000fe8000fffe0ff */
[----:B------:R-:W-:Y:S01]  /*7e10*/  UPRMT UR4, UR47, 0x654, UR4 ;  /* 0x000006542f047896 */ /* 0x000fe20008000004 */
[C---:B-1----:R-:W-:Y:S01]  /*7e20*/  FMUL R0, R24.reuse, R4 ;  /* 0x0000000418007220 */ /* 0x042fe20000400000 */
[C---:B------:R-:W-:Y:S01]  /*7e30*/  FMUL R2, R24.reuse, R5 ;  /* 0x0000000518027220 */ /* 0x040fe20000400000 */
[C---:B------:R-:W-:Y:S06]  /*7e40*/  FMUL R3, R24.reuse, R6 ;  /* 0x0000000618037220 */ /* 0x040fec0000400000 */
[----:B------:R-:W-:Y:S01]  /*7e50*/  SYNCS.ARRIVE.TRANS64.RED.A1T0 RZ, [UR4], RZ ;  /* 0x000000ffffff79a7 */ /* 0x000fe20008100404 */
[C---:B---3--:R-:W-:Y:S01]  /*7e60*/  FFMA R28, R27.reuse, R32, R0 ;  /* 0x000000201b1c7223 */ /* 0x048fe20000000000 */
[C---:B------:R-:W-:Y:S01]  /*7e70*/  FFMA R29, R27.reuse, R33, R2 ;  /* 0x000000211b1d7223 */ /* 0x040fe20000000002 */
[C---:B------:R-:W-:Y:S01]  /*7e80*/  FMUL R7, R24.reuse, R7 ;  /* 0x0000000718077220 */ /* 0x040fe20000400000 */
[C---:B------:R-:W-:Y:S01]  /*7e90*/  FMUL R4, R24.reuse, R8 ;  /* 0x0000000818047220 */ /* 0x040fe20000400000 */
        /* <DEDUP_REMOVED lines=27> */
[----:B------:R-:W-:Y:S05]  /*8050*/  FFMA R15, R27, R47, R19 ;  /* 0x0000002f1b0f7223 */ /* 0x000fea0000000013 */
[----:B------:R1:W-:Y:S01]  /*8060*/  STSM.16.M88.4 [R71+0x6000], R12 ;  /* 0x0060000c47007844 */ /* 0x0003e20000000200 */
        /* <DEDUP_REMOVED lines=18> */
.L_x_131:
[----:B------:R-:W-:Y:S05]  /*8190*/  BSYNC.RECONVERGENT B0 ;  /* 0x0000000000007941 */ /* 0x000fea0003800200 */
.L_x_130:
[----:B------:R-:W-:Y:S01]  /*81a0*/  BAR.SYNC.DEFER_BLOCKING 0x1, 0x80 ;  /* 0x0042000000007b1d */ /* 0x000fe20000010000 */
[----:B------:R-:W-:Y:S01]  /*81b0*/  UISETP.NE.AND UP0, UPT, UR52, -0x4, UPT ;  /* 0xfffffffc3400788c */ /* 0x000fe2000bf05270 */
[----:B------:R-:W-:Y:S08]  /*81c0*/  IADD3 R22, PT, PT, R22, 0x1, RZ ;  /* 0x0000000116167810 */ /* 0x000ff00007ffe0ff */
[----:B------:R-:W-:Y:S05]  /*81d0*/  BRA.U !UP0, `(.L_x_132) ;  /* 0x0000000108287547 */ /* 0x000fea000b800000 */
[----:B------:R-:W-:Y:S01]  /*81e0*/  ISETP.NE.AND P0, PT, R67, RZ, PT ;  /* 0x000000ff4300720c */ /* 0x000fe20003f05270 */
[----:B------:R-:W-:Y:S01]  /*81f0*/  IMAD.U32 R2, RZ, RZ, UR46 ;  /* 0x0000002eff027e24 */ /* 0x000fe2000f8e00ff */
[----:B------:R-:W-:Y:S01]  /*8200*/  UIADD3 UR4, UPT, UPT, UR46, 0x1, URZ ;  /* 0x000000012e047890 */ /* 0x000fe2000fffe0ff */
[----:B------:R-:W-:Y:S03]  /*8210*/  IMAD.U32 R0, RZ, RZ, UR47 ;  /* 0x0000002fff007e24 */ /* 0x000fe6000f8e00ff */
[----:B------:R-:W-:Y:S04]  /*8220*/  UISETP.NE.AND UP0, UPT, UR4, 0x4, UPT ;  /* 0x000000040400788c */ /* 0x000fe8000bf05270 */
[----:B------:R-:W-:Y:S03]  /*8230*/  USEL UR46, UR4, URZ, UP0 ;  /* 0x000000ff042e7287 */ /* 0x000fe60008000000 */
[----:B------:R-:W-:Y:S05]  /*8240*/  @P0 LEA R2, R2, UR44, 0x3 ;  /* 0x0000002c02020c11 */ /* 0x000fea000f8e18ff */
[----:B------:R-:W-:Y:S05]  /*8250*/  @P0 VIADD R2, R2, 0x60 ;  /* 0x0000006002020836 */ /* 0x000fea0000000000 */
[----:B------:R-:W-:Y:S04]  /*8260*/  @P0 PRMT R0, R0, 0x654, R2 ;  /* 0x0000065400000816 */ /* 0x000fe80000000002 */
[----:B------:R2:W-:Y:S03]  /*8270*/  @P0 SYNCS.ARRIVE.TRANS64.RED.A1T0 RZ, [R0+URZ], RZ ;  /* 0x000000ff00ff09a7 */ /* 0x0005e600081004ff */
.L_x_132:
[----:B------:R-:W-:Y:S01]  /*8280*/  R2UR UR4, R54 ;  /* 0x00000000360472ca */ /* 0x000fe200000e0000 */
[----:B------:R-:W-:Y:S01]  /*8290*/  UISETP.NE.AND UP0, UPT, UR62, URZ, UPT ;  /* 0x000000ff3e00728c */ /* 0x000fe2000bf05270 */
[----:B------:R-:W-:Y:S01]  /*82a0*/  ISETP.NE.AND P0, PT, R58, 0x2, PT ;  /* 0x000000023a00780c */ /* 0x000fe20003f05270 */
[----:B------:R-:W-:Y:S01]  /*82b0*/  UIADD3 UR20, UPT, UPT, UR37, UR63, URZ ;  /* 0x0000003f25147290 */ /* 0x000fe2000fffe0ff */
[----:B------:R-:W-:Y:S01]  /*82c0*/  ISETP.NE.AND P1, PT, R22, 0x4, PT ;  /* 0x000000041600780c */ /* 0x000fe20003f25270 */
[----:B------:R-:W-:Y:S01]  /*82d0*/  UIADD3 UR52, UPT, UPT, UR52, 0x4, URZ ;  /* 0x0000000434347890 */ /* 0x000fe2000fffe0ff */
[----:B------:R-:W-:Y:S01]  /*82e0*/  SEL R2, RZ, 0x1, P0 ;  /* 0x00000001ff027807 */ /* 0x000fe20000000000 */
[----:B------:R-:W-:Y:S01]  /*82f0*/  UMOV UR36, UR61 ;  /* 0x0000003d00247c82 */ /* 0x000fe20008000000 */
[----:B--2---:R-:W-:Y:S02]  /*8300*/  SEL R0, RZ, 0x1, P1 ;  /* 0x00000001ff007807 */ /* 0x004fe40000800000 */
[----:B------:R-:W-:Y:S02]  /*8310*/  LOP3.LUT R59, R59, R2, RZ, 0x3c, !PT ;  /* 0x000000023b3b7212 */ /* 0x000fe400078e3cff */
[----:B------:R-:W-:Y:S01]  /*8320*/  LOP3.LUT R60, R60, R0, RZ, 0x3c, !PT ;  /* 0x000000003c3c7212 */ /* 0x000fe200078e3cff */
[----:B------:R-:W-:Y:S01]  /*8330*/  UIADD3 UR16, UPT, UPT, UR38, UR4, URZ ;  /* 0x0000000426107290 */ /* 0x000fe2000fffe0ff */
[----:B------:R-:W-:Y:S02]  /*8340*/  SEL R58, R58, RZ, P0 ;  /* 0x000000ff3a3a7207 */ /* 0x000fe40000000000 */
[----:B------:R-:W-:Y:S01]  /*8350*/  SEL R22, R22, RZ, P1 ;  /* 0x000000ff16167207 */ /* 0x000fe20000800000 */
[----:B------:R-:W-:Y:S08]  /*8360*/  BRA.U UP0, `(.L_x_133) ;  /* 0xffffffd100887547 */ /* 0x000ff0000b83ffff */
[----:B------:R-:W-:-:S13]  /*8370*/  R2UR UR4, R55 ;  /* 0x00000000370472ca */ /* 0x000fda00000e0000 */
[----:B------:R-:W-:-:S09]  /*8380*/  UISETP.NE.AND UP0, UPT, UR4, URZ, UPT ;  /* 0x000000ff0400728c */ /* 0x000fd2000bf05270 */
[----:B------:R-:W-:Y:S05]  /*8390*/  BRA.U !UP0, `(.L_x_134) ;  /* 0x0000000108487547 */ /* 0x000fea000b800000 */
[----:B------:R-:W2:Y:S02]  /*83a0*/  LDCU.64 UR4, c[0x0][0x890] ;  /* 0x00011200ff0477ac */ /* 0x000ea40008000a00 */
[----:B--2---:R-:W-:-:S04]  /*83b0*/  UISETP.NE.U32.AND UP0, UPT, UR4, URZ, UPT ;  /* 0x000000ff0400728c */ /* 0x004fc8000bf05070 */
[----:B------:R-:W-:-:S09]  /*83c0*/  UISETP.NE.AND.EX UP0, UPT, UR5, URZ, UPT, UP0 ;  /* 0x000000ff0500728c */ /* 0x000fd2000bf05300 */
[----:B------:R-:W-:Y:S05]  /*83d0*/  BRA.U UP0, `(.L_x_135) ;  /* 0x00000001000c7547 */ /* 0x000fea000b800000 */
[----:B------:R-:W-:-:S13]  /*83e0*/  FSETP.NEU.AND P0, PT, R27, RZ, PT ;  /* 0x000000ff1b00720b */ /* 0x000fda0003f0d000 */
[----:B------:R-:W-:Y:S05]  /*83f0*/  @!P0 EXIT ;  /* 0x000000000000894d */ /* 0x000fea0003800000 */
[----:B------:R-:W-:Y:S05]  /*8400*/  BRA `(.L_x_134) ;  /* 0x00000000002c7947 */ /* 0x000fea0003800000 */
.L_x_135:
[----:B------:R-:W-:Y:S01]  /*8410*/  ISETP.NE.AND P0, PT, R57, RZ, PT ;  /* 0x000000ff3900720c */ /* 0x000fe20003f05270 */
[----:B------:R-:W-:-:S12]  /*8420*/  BSSY.RECONVERGENT B0, `(.L_x_134) ;  /* 0x0000009000007945 */ /* 0x000fd80003800200 */
[----:B------:R-:W-:Y:S05]  /*8430*/  @P0 BRA `(.L_x_136) ;  /* 0x0000000000140947 */ /* 0x000fea0003800000 */
[----:B------:R-:W2:Y:S02]  /*8440*/  LDCU.64 UR4, c[0x0][0x888] ;  /* 0x00011100ff0477ac */ /* 0x000ea40008000a00 */
[----:B--2---:R-:W-:-:S04]  /*8450*/  ISETP.NE.U32.AND P0, PT, RZ, UR4, PT ;  /* 0x00000004ff007c0c */ /* 0x004fc8000bf05070 */
[----:B------:R-:W-:-:S13]  /*8460*/  ISETP.NE.AND.EX P0, PT, RZ, UR5, PT, P0 ;  /* 0x00000005ff007c0c */ /* 0x000fda000bf05300 */
[----:B------:R-:W-:Y:S05]  /*8470*/  @!P0 EXIT ;  /* 0x000000000000894d */ /* 0x000fea0003800000 */
[----:B------:R-:W-:Y:S05]  /*8480*/  BRA `(.L_x_137) ;  /* 0x0000000000087947 */ /* 0x000fea0003800000 */
.L_x_136:
[----:B------:R-:W-:-:S13]  /*8490*/  FSETP.NEU.AND P0, PT, R27, RZ, PT ;  /* 0x000000ff1b00720b */ /* 0x000fda0003f0d000 */
[----:B------:R-:W-:Y:S05]  /*84a0*/  @!P0 EXIT ;  /* 0x000000000000894d */ /* 0x000fea0003800000 */
.L_x_137:
[----:B------:R-:W-:Y:S05]  /*84b0*/  BSYNC.RECONVERGENT B0 ;  /* 0x0000000000007941 */ /* 0x000fea0003800200 */
.L_x_134:
[----:B------:R-:W-:Y:S01]  /*84c0*/  ULEA UR4, UR46, UR44, 0x3 ;  /* 0x0000002c2e047291 */ /* 0x000fe2000f8e18ff */
[----:B------:R-:W-:-:S04]  /*84d0*/  DEPBAR.LE SB0, 0x0 ;  /* 0x000080000000791a */ /* 0x000fc80000000000 */
[----:B------:R-:W-:-:S04]  /*84e0*/  UIADD3 UR4, UPT, UPT, UR4, 0x60, URZ ;  /* 0x0000006004047890 */ /* 0x000fc8000fffe0ff */
[----:B------:R-:W-:-:S09]  /*84f0*/  UPRMT UR4, UR47, 0x654, UR4 ;  /* 0x000006542f047896 */ /* 0x000fd20008000004 */
[----:B------:R-:W-:Y:S01]  /*8500*/  SYNCS.ARRIVE.TRANS64.RED.A1T0 RZ, [UR4], RZ ;  /* 0x000000ffffff79a7 */ /* 0x000fe20008100404 */
[----:B------:R-:W-:Y:S05]  /*8510*/  EXIT ;  /* 0x000000000000794d */ /* 0x000fea0003800000 */
.L_x_24:
[----:B--2---:R2:W3:Y:S02]  /*8520*/  SYNCS.PHASECHK.TRANS64.TRYWAIT P0, [R0+URZ+0x100], R2 ;  /* 0x00010002000075a7 */ /* 0x0044e400080011ff */
[----:B---3--:R-:W-:Y:S05]  /*8530*/  @!P0 NANOSLEEP.SYNCS 0x989680 ;  /* 0x009896800000895d */ /* 0x008fea0003900000 */
[----:B------:R-:W3:Y:S02]  /*8540*/  @!P0 SYNCS.PHASECHK.TRANS64 P0, [R0+URZ+0x100], R2 ;  /* 0x00010002000085a7 */ /* 0x000ee400080010ff */
[----:B---3--:R-:W-:Y:S05]  /*8550*/  @!P0 BRA `(.L_x_24) ;  /* 0xfffffffc00f08947 */ /* 0x008fea000383ffff */
[----:B------:R-:W-:Y:S05]  /*8560*/  BRA `(.L_x_138) ;  /* 0xffffff9000d07947 */ /* 0x000fea000383ffff */
.L_x_27:
[----:B-1----:R-:W-:-:S07]  /*8570*/  MOV R0, UR33 ;  /* 0x0000002100007c02 */ /* 0x002fce0008000f00 */
.L_x_139:
[----:B-1----:R1:W2:Y:S02]  /*8580*/  SYNCS.PHASECHK.TRANS64.TRYWAIT P0, [R0+URZ+0x20], R3 ;  /* 0x00002003000075a7 */ /* 0x0022a400080011ff */
[----:B--2---:R-:W-:Y:S05]  /*8590*/  @!P0 NANOSLEEP.SYNCS 0x989680 ;  /* 0x009896800000895d */ /* 0x004fea0003900000 */
[----:B------:R-:W2:Y:S02]  /*85a0*/  @!P0 SYNCS.PHASECHK.TRANS64 P0, [R0+URZ+0x20], R3 ;  /* 0x00002003000085a7 */ /* 0x000ea400080010ff */
[----:B--2---:R-:W-:Y:S05]  /*85b0*/  @!P0 BRA `(.L_x_139) ;  /* 0xfffffffc00f08947 */ /* 0x004fea000383ffff */
[----:B------:R-:W-:Y:S05]  /*85c0*/  BRA `(.L_x_26) ;  /* 0xffffff9400187947 */ /* 0x000fea000383ffff */
.L_x_34:
[----:B-1----:R-:W-:-:S07]  /*85d0*/  MOV R0, UR33 ;  /* 0x0000002100007c02 */ /* 0x002fce0008000f00 */
.L_x_140:
[----:B-1----:R1:W2:Y:S02]  /*85e0*/  SYNCS.PHASECHK.TRANS64.TRYWAIT P0, [R0+URZ+0x20], R3 ;  /* 0x00002003000075a7 */ /* 0x0022a400080011ff */
[----:B--2---:R-:W-:Y:S05]  /*85f0*/  @!P0 NANOSLEEP.SYNCS 0x989680 ;  /* 0x009896800000895d */ /* 0x004fea0003900000 */
[----:B------:R-:W2:Y:S02]  /*8600*/  @!P0 SYNCS.PHASECHK.TRANS64 P0, [R0+URZ+0x20], R3 ;  /* 0x00002003000085a7 */ /* 0x000ea400080010ff */
[----:B--2---:R-:W-:Y:S05]  /*8610*/  @!P0 BRA `(.L_x_140) ;  /* 0xfffffffc00f08947 */ /* 0x004fea000383ffff */
[----:B------:R-:W-:Y:S05]  /*8620*/  BRA `(.L_x_33) ;  /* 0xffffff9800087947 */ /* 0x000fea000383ffff */
.L_x_39:
[----:B-1----:R1:W2:Y:S02]  /*8630*/  SYNCS.PHASECHK.TRANS64.TRYWAIT P0, [R3+URZ+0x90], R0 ;  /* 0x00009000030075a7 */ /* 0x0022a400080011ff */
[----:B--2---:R-:W-:Y:S05]  /*8640*/  @!P0 NANOSLEEP.SYNCS 0x989680 ;  /* 0x009896800000895d */ /* 0x004fea0003900000 */
[----:B------:R-:W2:Y:S02]  /*8650*/  @!P0 SYNCS.PHASECHK.TRANS64 P0, [R3+URZ+0x90], R0 ;  /* 0x00009000030085a7 */ /* 0x000ea400080010ff */
[----:B--2---:R-:W-:Y:S05]  /*8660*/  @!P0 BRA `(.L_x_39) ;  /* 0xfffffffc00f08947 */ /* 0x004fea000383ffff */
[----:B------:R-:W-:Y:S05]  /*8670*/  BRA `(.L_x_141) ;  /* 0xffffff9800d87947 */ /* 0x000fea000383ffff */
.L_x_43:
[----:B------:R-:W-:-:S07]  /*8680*/  MOV R0, UR4 ;  /* 0x0000000400007c02 */ /* 0x000fce0008000f00 */
.L_x_142:
[----:B-1----:R1:W2:Y:S02]  /*8690*/  SYNCS.PHASECHK.TRANS64.TRYWAIT P0, [R0+URZ], R2 ;  /* 0x00000002000075a7 */ /* 0x0022a400080011ff */
[----:B--2---:R-:W-:Y:S05]  /*86a0*/  @!P0 NANOSLEEP.SYNCS 0x989680 ;  /* 0x009896800000895d */ /* 0x004fea0003900000 */
[----:B------:R-:W2:Y:S02]  /*86b0*/  @!P0 SYNCS.PHASECHK.TRANS64 P0, [R0+URZ], R2 ;  /* 0x00000002000085a7 */ /* 0x000ea400080010ff */
[----:B--2---:R-:W-:Y:S05]  /*86c0*/  @!P0 BRA `(.L_x_142) ;  /* 0xfffffffc00f08947 */ /* 0x004fea000383ffff */
[----:B------:R-:W-:Y:S05]  /*86d0*/  BRA `(.L_x_143) ;  /* 0xffffffa000807947 */ /* 0x000fea000383ffff */
.L_x_44:
[----:B------:R-:W-:-:S07]  /*86e0*/  MOV R0, UR5 ;  /* 0x0000000500007c02 */ /* 0x000fce0008000f00 */
.L_x_144:
[----:B-1----:R1:W2:Y:S02]  /*86f0*/  SYNCS.PHASECHK.TRANS64.TRYWAIT P0, [R0+URZ], R3 ;  /* 0x00000003000075a7 */ /* 0x0022a400080011ff */
[----:B--2---:R-:W-:Y:S05]  /*8700*/  @!P0 NANOSLEEP.SYNCS 0x989680 ;  /* 0x009896800000895d */ /* 0x004fea0003900000 */
[----:B------:R-:W2:Y:S02]  /*8710*/  @!P0 SYNCS.PHASECHK.TRANS64 P0, [R0+URZ], R3 ;  /* 0x00000003000085a7 */ /* 0x000ea400080010ff */
[----:B--2---:R-:W-:Y:S05]  /*8720*/  @!P0 BRA `(.L_x_144) ;  /* 0xfffffffc00f08947 */ /* 0x004fea000383ffff */
[----:B------:R-:W-:Y:S05]  /*8730*/  BRA `(.L_x_145) ;  /* 0xffffffa0008c7947 */ /* 0x000fea000383ffff */
.L_x_45:
[----:B------:R-:W-:-:S07]  /*8740*/  MOV R0, UR5 ;  /* 0x0000000500007c02 */ /* 0x000fce0008000f00 */
.L_x_146:
[----:B-1----:R1:W2:Y:S02]  /*8750*/  SYNCS.PHASECHK.TRANS64.TRYWAIT P0, [R0+URZ], R3 ;  /* 0x00000003000075a7 */ /* 0x0022a400080011ff */
[----:B--2---:R-:W-:Y:S05]  /*8760*/  @!P0 NANOSLEEP.SYNCS 0x989680 ;  /* 0x009896800000895d */ /* 0x004fea0003900000 */
[----:B------:R-:W2:Y:S02]  /*8770*/  @!P0 SYNCS.PHASECHK.TRANS64 P0, [R0+URZ], R3 ;  /* 0x00000003000085a7 */ /* 0x000ea400080010ff */
[----:B--2---:R-:W-:Y:S05]  /*8780*/  @!P0 BRA `(.L_x_146) ;  /* 0xfffffffc00f08947 */ /* 0x004fea000383ffff */
[----:B------:R-:W-:Y:S05]  /*8790*/  BRA `(.L_x_147) ;  /* 0xffffffa000987947 */ /* 0x000fea000383ffff */
.L_x_48:
[----:B-1----:R1:W2:Y:S02]  /*87a0*/  SYNCS.PHASECHK.TRANS64.TRYWAIT P0, [R2+URZ+0xf0], R4 ;  /* 0x0000f004020075a7 */ /* 0x0022a400080011ff */
[----:B--2---:R-:W-:Y:S05]  /*87b0*/  @!P0 NANOSLEEP.SYNCS 0x989680 ;  /* 0x009896800000895d */ /* 0x004fea0003900000 */
[----:B------:R-:W2:Y:S02]  /*87c0*/  @!P0 SYNCS.PHASECHK.TRANS64 P0, [R2+URZ+0xf0], R4 ;  /* 0x0000f004020085a7 */ /* 0x000ea400080010ff */
[----:B--2---:R-:W-:Y:S05]  /*87d0*/  @!P0 BRA `(.L_x_48) ;  /* 0xfffffffc00f08947 */ /* 0x004fea000383ffff */
[----:B------:R-:W-:Y:S05]  /*87e0*/  BRA `(.L_x_148) ;  /* 0xffffffa000f47947 */ /* 0x000fea000383ffff */
.L_x_49:
[----:B------:R-:W-:-:S07]  /*87f0*/  MOV R2, UR4 ;  /* 0x0000000400027c02 */ /* 0x000fce0008000f00 */
.L_x_149:
[----:B-1----:R1:W2:Y:S02]  /*8800*/  SYNCS.PHASECHK.TRANS64.TRYWAIT P0, [R2+URZ+0xa0], R5 ;  /* 0x0000a005020075a7 */ /* 0x0022a400080011ff */
[----:B--2---:R-:W-:Y:S05]  /*8810*/  @!P0 NANOSLEEP.SYNCS 0x989680 ;  /* 0x009896800000895d */ /* 0x004fea0003900000 */
[----:B------:R-:W2:Y:S02]  /*8820*/  @!P0 SYNCS.PHASECHK.TRANS64 P0, [R2+URZ+0xa0], R5 ;  /* 0x0000a005020085a7 */ /* 0x000ea400080010ff */
[----:B--2---:R-:W-:Y:S05]  /*8830*/  @!P0 BRA `(.L_x_149) ;  /* 0xfffffffc00f08947 */ /* 0x004fea000383ffff */
[----:B------:R-:W-:Y:S05]  /*8840*/  BRA `(.L_x_150) ;  /* 0xffffffa400047947 */ /* 0x000fea000383ffff */
.L_x_50:
[----:B-1----:R1:W2:Y:S02]  /*8850*/  SYNCS.PHASECHK.TRANS64.TRYWAIT P1, [R2+URZ+0x90], R4 ;  /* 0x00009004020075a7 */ /* 0x0022a400080211ff */
[----:B--2---:R-:W-:Y:S05]  /*8860*/  @!P1 NANOSLEEP.SYNCS 0x989680 ;  /* 0x009896800000995d */ /* 0x004fea0003900000 */
[----:B------:R-:W2:Y:S02]  /*8870*/  @!P1 SYNCS.PHASECHK.TRANS64 P1, [R2+URZ+0x90], R4 ;  /* 0x00009004020095a7 */ /* 0x000ea400080210ff */
[----:B--2---:R-:W-:Y:S05]  /*8880*/  @!P1 BRA `(.L_x_50) ;  /* 0xfffffffc00f09947 */ /* 0x004fea000383ffff */
[----:B------:R-:W-:Y:S05]  /*8890*/  BRA `(.L_x_151) ;  /* 0xffffffa400347947 */ /* 0x000fea000383ffff */
.L_x_53:
[----:B------:R-:W-:-:S07]  /*88a0*/  MOV R0, UR4 ;  /* 0x0000000400007c02 */ /* 0x000fce0008000f00 */
.L_x_152:
[----:B-1----:R1:W2:Y:S02]  /*88b0*/  SYNCS.PHASECHK.TRANS64.TRYWAIT P0, [R0+URZ+0xa0], R2 ;  /* 0x0000a002000075a7 */ /* 0x0022a400080011ff */
[----:B--2---:R-:W-:Y:S05]  /*88c0*/  @!P0 NANOSLEEP.SYNCS 0x989680 ;  /* 0x009896800000895d */ /* 0x004fea0003900000 */
[----:B------:R-:W2:Y:S02]  /*88d0*/  @!P0 SYNCS.PHASECHK.TRANS64 P0, [R0+URZ+0xa0], R2 ;  /* 0x0000a002000085a7 */ /* 0x000ea400080010ff */
[----:B--2---:R-:W-:Y:S05]  /*88e0*/  @!P0 BRA `(.L_x_152) ;  /* 0xfffffffc00f08947 */ /* 0x004fea000383ffff */
[----:B------:R-:W-:Y:S05]  /*88f0*/  BRA `(.L_x_52) ;  /* 0xffffffa400887947 */ /* 0x000fea000383ffff */
.L_x_60:
[----:B-1----:R1:W2:Y:S02]  /*8900*/  SYNCS.PHASECHK.TRANS64.TRYWAIT P1, [R0+URZ+0x90], R2 ;  /* 0x00009002000075a7 */ /* 0x0022a400080211ff */
[----:B--2---:R-:W-:Y:S05]  /*8910*/  @!P1 NANOSLEEP.SYNCS 0x989680 ;  /* 0x009896800000995d */ /* 0x004fea0003900000 */
[----:B------:R-:W2:Y:S02]  /*8920*/  @!P1 SYNCS.PHASECHK.TRANS64 P1, [R0+URZ+0x90], R2 ;  /* 0x00009002000095a7 */ /* 0x000ea400080210ff */
[----:B--2---:R-:W-:Y:S05]  /*8930*/  @!P1 BRA `(.L_x_60) ;  /* 0xfffffffc00f09947 */ /* 0x004fea000383ffff */
[----:B------:R-:W-:Y:S05]  /*8940*/  BRA `(.L_x_153) ;  /* 0xffffffac001c7947 */ /* 0x000fea000383ffff */
.L_x_61:
[----:B------:R-:W-:-:S07]  /*8950*/  MOV R2, UR46 ;  /* 0x0000002e00027c02 */ /* 0x000fce0008000f00 */
.L_x_154:
[----:B-1----:R1:W2:Y:S02]  /*8960*/  SYNCS.PHASECHK.TRANS64.TRYWAIT P0, [R2+URZ+0xd0], R0 ;  /* 0x0000d000020075a7 */ /* 0x0022a400080011ff */
[----:B--2---:R-:W-:Y:S05]  /*8970*/  @!P0 NANOSLEEP.SYNCS 0x989680 ;  /* 0x009896800000895d */ /* 0x004fea0003900000 */
[----:B------:R-:W2:Y:S02]  /*8980*/  @!P0 SYNCS.PHASECHK.TRANS64 P0, [R2+URZ+0xd0], R0 ;  /* 0x0000d000020085a7 */ /* 0x000ea400080010ff */
[----:B--2---:R-:W-:Y:S05]  /*8990*/  @!P0 BRA `(.L_x_154) ;  /* 0xfffffffc00f08947 */ /* 0x004fea000383ffff */
[----:B------:R-:W-:Y:S05]  /*89a0*/  BRA `(.L_x_155) ;  /* 0xffffffac006c7947 */ /* 0x000fea000383ffff */
.L_x_64:
[----:B------:R-:W-:Y:S07]  /*89b0*/  MOV R0, UR7 ;  /* 0x0000000700007c02 */ /* 0x000fee0008000f00 */
.L_x_156:
[----:B-1----:R1:W2:Y:S02]  /*89c0*/  SYNCS.PHASECHK.TRANS64.TRYWAIT P0, [R0+URZ], R2 ;  /* 0x00000002000075a7 */ /* 0x0022a400080011ff */
[----:B--2---:R-:W-:Y:S05]  /*89d0*/  @!P0 NANOSLEEP.SYNCS 0x989680 ;  /* 0x009896800000895d */ /* 0x004fea0003900000 */
[----:B------:R-:W2:Y:S02]  /*89e0*/  @!P0 SYNCS.PHASECHK.TRANS64 P0, [R0+URZ], R2 ;  /* 0x00000002000085a7 */ /* 0x000ea400080010ff */
[----:B--2---:R-:W-:Y:S05]  /*89f0*/  @!P0 BRA `(.L_x_156) ;  /* 0xfffffffc00f08947 */ /* 0x004fea000383ffff */
[----:B------:R-:W-:Y:S05]  /*8a00*/  BRA `(.L_x_63) ;  /* 0xffffffac00887947 */ /* 0x000fea000383ffff */
.L_x_67:
[----:B------:R-:W-:-:S07]  /*8a10*/  MOV R0, UR4 ;  /* 0x0000000400007c02 */ /* 0x000fce0008000f00 */
.L_x_157:
[----:B--2---:R2:W4:Y:S02]  /*8a20*/  SYNCS.PHASECHK.TRANS64.TRYWAIT P0, [R0+URZ], R2 ;  /* 0x00000002000075a7 */ /* 0x00452400080011ff */
[----:B----4-:R-:W-:Y:S05]  /*8a30*/  @!P0 NANOSLEEP.SYNCS 0x989680 ;  /* 0x009896800000895d */ /* 0x010fea0003900000 */
[----:B------:R-:W4:Y:S02]  /*8a40*/  @!P0 SYNCS.PHASECHK.TRANS64 P0, [R0+URZ], R2 ;  /* 0x00000002000085a7 */ /* 0x000f2400080010ff */
[----:B----4-:R-:W-:Y:S05]  /*8a50*/  @!P0 BRA `(.L_x_157) ;  /* 0xfffffffc00f08947 */ /* 0x010fea000383ffff */
[----:B------:R-:W-:Y:S05]  /*8a60*/  BRA `(.L_x_158) ;  /* 0xffffffb000b47947 */ /* 0x000fea000383ffff */
.L_x_68:
[----:B------:R-:W-:-:S07]  /*8a70*/  MOV R0, UR5 ;  /* 0x0000000500007c02 */ /* 0x000fce0008000f00 */
.L_x_159:
[----:B-1----:R1:W2:Y:S02]  /*8a80*/  SYNCS.PHASECHK.TRANS64.TRYWAIT P0, [R0+URZ], R3 ;  /* 0x00000003000075a7 */ /* 0x0022a400080011ff */
[----:B--2---:R-:W-:Y:S05]  /*8a90*/  @!P0 NANOSLEEP.SYNCS 0x989680 ;  /* 0x009896800000895d */ /* 0x004fea0003900000 */
[----:B------:R-:W2:Y:S02]  /*8aa0*/  @!P0 SYNCS.PHASECHK.TRANS64 P0, [R0+URZ], R3 ;  /* 0x00000003000085a7 */ /* 0x000ea400080010ff */
[----:B--2---:R-:W-:Y:S05]  /*8ab0*/  @!P0 BRA `(.L_x_159) ;  /* 0xfffffffc00f08947 */ /* 0x004fea000383ffff */
[----:B------:R-:W-:Y:S05]  /*8ac0*/  BRA `(.L_x_160) ;  /* 0xffffffb000c07947 */ /* 0x000fea000383ffff */
.L_x_69:
[----:B------:R-:W-:-:S07]  /*8ad0*/  MOV R0, UR5 ;  /* 0x0000000500007c02 */ /* 0x000fce0008000f00 */
.L_x_161:
[----:B-1----:R1:W2:Y:S02]  /*8ae0*/  SYNCS.PHASECHK.TRANS64.TRYWAIT P0, [R0+URZ], R3 ;  /* 0x00000003000075a7 */ /* 0x0022a400080011ff */
[----:B--2---:R-:W-:Y:S05]  /*8af0*/  @!P0 NANOSLEEP.SYNCS 0x989680 ;  /* 0x009896800000895d */ /* 0x004fea0003900000 */
[----:B------:R-:W2:Y:S02]  /*8b00*/  @!P0 SYNCS.PHASECHK.TRANS64 P0, [R0+URZ], R3 ;  /* 0x00000003000085a7 */ /* 0x000ea400080010ff */
[----:B--2---:R-:W-:Y:S05]  /*8b10*/  @!P0 BRA `(.L_x_161) ;  /* 0xfffffffc00f08947 */ /* 0x004fea000383ffff */
[----:B------:R-:W-:Y:S05]  /*8b20*/  BRA `(.L_x_162) ;  /* 0xffffffb000cc7947 */ /* 0x000fea000383ffff */
.L_x_70:
[----:B-1----:R-:W-:-:S07]  /*8b30*/  MOV R0, UR4 ;  /* 0x0000000400007c02 */ /* 0x002fce0008000f00 */
.L_x_163:
[----:B-1----:R1:W2:Y:S02]  /*8b40*/  SYNCS.PHASECHK.TRANS64.TRYWAIT P0, [R0+URZ], R2 ;  /* 0x00000002000075a7 */ /* 0x0022a400080011ff */
[----:B--2---:R-:W-:Y:S05]  /*8b50*/  @!P0 NANOSLEEP.SYNCS 0x989680 ;  /* 0x009896800000895d */ /* 0x004fea0003900000 */
[----:B------:R-:W2:Y:S02]  /*8b60*/  @!P0 SYNCS.PHASECHK.TRANS64 P0, [R0+URZ], R2 ;  /* 0x00000002000085a7 */ /* 0x000ea400080010ff */
[----:B--2---:R-:W-:Y:S05]  /*8b70*/  @!P0 BRA `(.L_x_163) ;  /* 0xfffffffc00f08947 */ /* 0x004fea000383ffff */
[----:B------:R-:W-:Y:S05]  /*8b80*/  BRA `(.L_x_164) ;  /* 0xffffffb000d87947 */ /* 0x000fea000383ffff */
.L_x_75:
[----:B--2---:R2:W3:Y:S02]  /*8b90*/  SYNCS.PHASECHK.TRANS64.TRYWAIT P0, [R12+URZ+0x90], R0 ;  /* 0x000090000c0075a7 */ /* 0x0044e400080011ff */
[----:B---3--:R-:W-:Y:S05]  /*8ba0*/  @!P0 NANOSLEEP.SYNCS 0x989680 ;  /* 0x009896800000895d */ /* 0x008fea0003900000 */
[----:B------:R-:W3:Y:S02]  /*8bb0*/  @!P0 SYNCS.PHASECHK.TRANS64 P0, [R12+URZ+0x90], R0 ;  /* 0x000090000c0085a7 */ /* 0x000ee400080010ff */
[----:B---3--:R-:W-:Y:S05]  /*8bc0*/  @!P0 BRA `(.L_x_75) ;  /* 0xfffffffc00f08947 */ /* 0x008fea000383ffff */
[----:B------:R-:W-:Y:S05]  /*8bd0*/  BRA `(.L_x_165) ;  /* 0xffffffb400f87947 */ /* 0x000fea000383ffff */
.L_x_78:
[----:B-1----:R-:W-:Y:S07]  /*8be0*/  MOV R0, UR21 ;  /* 0x0000001500007c02 */ /* 0x002fee0008000f00 */
.L_x_166:
[----:B-1----:R1:W2:Y:S02]  /*8bf0*/  SYNCS.PHASECHK.TRANS64.TRYWAIT P2, [R0+URZ+0x88], R6 ;  /* 0x00008806000075a7 */ /* 0x0022a400080411ff */
[----:B--2---:R-:W-:Y:S05]  /*8c00*/  @!P2 NANOSLEEP.SYNCS 0x989680 ;  /* 0x009896800000a95d */ /* 0x004fea0003900000 */
[----:B------:R-:W2:Y:S02]  /*8c10*/  @!P2 SYNCS.PHASECHK.TRANS64 P2, [R0+URZ+0x88], R6 ;  /* 0x000088060000a5a7 */ /* 0x000ea400080410ff */
[----:B--2---:R-:W-:Y:S05]  /*8c20*/  @!P2 BRA `(.L_x_166) ;  /* 0xfffffffc00f0a947 */ /* 0x004fea000383ffff */
[----:B------:R-:W-:Y:S05]  /*8c30*/  BRA `(.L_x_77) ;  /* 0xffffffbc00607947 */ /* 0x000fea000383ffff */
.L_x_81:
[----:B------:R-:W-:Y:S07]  /*8c40*/  MOV R0, UR21 ;  /* 0x0000001500007c02 */ /* 0x000fee0008000f00 */
.L_x_167:
[----:B-1----:R1:W2:Y:S02]  /*8c50*/  SYNCS.PHASECHK.TRANS64.TRYWAIT P0, [R0+URZ+0x60], R9 ;  /* 0x00006009000075a7 */ /* 0x0022a400080011ff */
[----:B--2---:R-:W-:Y:S05]  /*8c60*/  @!P0 NANOSLEEP.SYNCS 0x989680 ;  /* 0x009896800000895d */ /* 0x004fea0003900000 */
[----:B------:R-:W2:Y:S02]  /*8c70*/  @!P0 SYNCS.PHASECHK.TRANS64 P0, [R0+URZ+0x60], R9 ;  /* 0x00006009000085a7 */ /* 0x000ea400080010ff */
[----:B--2---:R-:W-:Y:S05]  /*8c80*/  @!P0 BRA `(.L_x_167) ;  /* 0xfffffffc00f08947 */ /* 0x004fea000383ffff */
[----:B------:R-:W-:Y:S05]  /*8c90*/  BRA `(.L_x_168) ;  /* 0xffffffbc00bc7947 */ /* 0x000fea000383ffff */
.L_x_82:
[----:B------:R-:W-:Y:S07]  /*8ca0*/  MOV R0, UR21 ;  /* 0x0000001500007c02 */ /* 0x000fee0008000f00 */
.L_x_169:
[----:B-1----:R1:W2:Y:S02]  /*8cb0*/  SYNCS.PHASECHK.TRANS64.TRYWAIT P0, [R0+URZ+0x68], R9 ;  /* 0x00006809000075a7 */ /* 0x0022a400080011ff */
[----:B--2---:R-:W-:Y:S05]  /*8cc0*/  @!P0 NANOSLEEP.SYNCS 0x989680 ;  /* 0x009896800000895d */ /* 0x004fea0003900000 */
[----:B------:R-:W2:Y:S02]  /*8cd0*/  @!P0 SYNCS.PHASECHK.TRANS64 P0, [R0+URZ+0x68], R9 ;  /* 0x00006809000085a7 */ /* 0x000ea400080010ff */
[----:B--2---:R-:W-:Y:S05]  /*8ce0*/  @!P0 BRA `(.L_x_169) ;  /* 0xfffffffc00f08947 */ /* 0x004fea000383ffff */
[----:B------:R-:W-:Y:S05]  /*8cf0*/  BRA `(.L_x_170) ;  /* 0xffffffbc00f87947 */ /* 0x000fea000383ffff */
.L_x_83:
[----:B------:R-:W-:Y:S07]  /*8d00*/  MOV R0, UR21 ;  /* 0x0000001500007c02 */ /* 0x000fee0008000f00 */
.L_x_171:
[----:B-1----:R1:W2:Y:S02]  /*8d10*/  SYNCS.PHASECHK.TRANS64.TRYWAIT P0, [R0+URZ+0x70], R9 ;  /* 0x00007009000075a7 */ /* 0x0022a400080011ff */
[----:B--2---:R-:W-:Y:S05]  /*8d20*/  @!P0 NANOSLEEP.SYNCS 0x989680 ;  /* 0x009896800000895d */ /* 0x004fea0003900000 */
[----:B------:R-:W2:Y:S02]  /*8d30*/  @!P0 SYNCS.PHASECHK.TRANS64 P0, [R0+URZ+0x70], R9 ;  /* 0x00007009000085a7 */ /* 0x000ea400080010ff */
[----:B--2---:R-:W-:Y:S05]  /*8d40*/  @!P0 BRA `(.L_x_171) ;  /* 0xfffffffc00f08947 */ /* 0x004fea000383ffff */
[----:B------:R-:W-:Y:S05]  /*8d50*/  BRA `(.L_x_172) ;  /* 0xffffffc000407947 */ /* 0x000fea000383ffff */
.L_x_84:
[----:B------:R-:W-:Y:S07]  /*8d60*/  MOV R0, UR21 ;  /* 0x0000001500007c02 */ /* 0x000fee0008000f00 */
.L_x_173:
[----:B-1----:R1:W2:Y:S02]  /*8d70*/  SYNCS.PHASECHK.TRANS64.TRYWAIT P0, [R0+URZ+0x78], R9 ;  /* 0x00007809000075a7 */ /* 0x0022a400080011ff */
[----:B--2---:R-:W-:Y:S05]  /*8d80*/  @!P0 NANOSLEEP.SYNCS 0x989680 ;  /* 0x009896800000895d */ /* 0x004fea0003900000 */
[----:B------:R-:W2:Y:S02]  /*8d90*/  @!P0 SYNCS.PHASECHK.TRANS64 P0, [R0+URZ+0x78], R9 ;  /* 0x00007809000085a7 */ /* 0x000ea400080010ff */
[----:B--2---:R-:W-:Y:S05]  /*8da0*/  @!P0 BRA `(.L_x_173) ;  /* 0xfffffffc00f08947 */ /* 0x004fea000383ffff */
[----:B------:R-:W-:Y:S05]  /*8db0*/  BRA `(.L_x_174) ;  /* 0xffffffc000847947 */ /* 0x000fea000383ffff */
.L_x_86:
[----:B------:R-:W-:-:S07]  /*8dc0*/  MOV R0, UR21 ;  /* 0x0000001500007c02 */ /* 0x000fce0008000f00 */
.L_x_175:
[----:B-1----:R1:W3:Y:S02]  /*8dd0*/  SYNCS.PHASECHK.TRANS64.TRYWAIT P0, [R0+URZ+0x60], R2 ;  /* 0x00006002000075a7 */ /* 0x0022e400080011ff */
[----:B---3--:R-:W-:Y:S05]  /*8de0*/  @!P0 NANOSLEEP.SYNCS 0x989680 ;  /* 0x009896800000895d */ /* 0x008fea0003900000 */
[----:B------:R-:W3:Y:S02]  /*8df0*/  @!P0 SYNCS.PHASECHK.TRANS64 P0, [R0+URZ+0x60], R2 ;  /* 0x00006002000085a7 */ /* 0x000ee400080010ff */
[----:B---3--:R-:W-:Y:S05]  /*8e00*/  @!P0 BRA `(.L_x_175) ;  /* 0xfffffffc00f08947 */ /* 0x008fea000383ffff */
[----:B------:R-:W-:Y:S05]  /*8e10*/  BRA `(.L_x_176) ;  /* 0xffffffc000f87947 */ /* 0x000fea000383ffff */
.L_x_87:
[----:B-1----:R-:W-:-:S07]  /*8e20*/  MOV R0, UR21 ;  /* 0x0000001500007c02 */ /* 0x002fce0008000f00 */
.L_x_177:
[----:B-1----:R1:W3:Y:S02]  /*8e30*/  SYNCS.PHASECHK.TRANS64.TRYWAIT P0, [R0+URZ+0x68], R2 ;  /* 0x00006802000075a7 */ /* 0x0022e400080011ff */
[----:B---3--:R-:W-:Y:S05]  /*8e40*/  @!P0 NANOSLEEP.SYNCS 0x989680 ;  /* 0x009896800000895d */ /* 0x008fea0003900000 */
[----:B------:R-:W3:Y:S02]  /*8e50*/  @!P0 SYNCS.PHASECHK.TRANS64 P0, [R0+URZ+0x68], R2 ;  /* 0x00006802000085a7 */ /* 0x000ee400080010ff */
[----:B---3--:R-:W-:Y:S05]  /*8e60*/  @!P0 BRA `(.L_x_177) ;  /* 0xfffffffc00f08947 */ /* 0x008fea000383ffff */
[----:B------:R-:W-:Y:S05]  /*8e70*/  BRA `(.L_x_178) ;  /* 0xffffffc000e87947 */ /* 0x000fea000383ffff */
.L_x_88:
[----:B-1----:R-:W-:-:S07]  /*8e80*/  MOV R0, UR21 ;  /* 0x0000001500007c02 */ /* 0x002fce0008000f00 */
.L_x_179:
[----:B-1----:R1:W3:Y:S02]  /*8e90*/  SYNCS.PHASECHK.TRANS64.TRYWAIT P0, [R0+URZ+0x70], R2 ;  /* 0x00007002000075a7 */ /* 0x0022e400080011ff */
[----:B---3--:R-:W-:Y:S05]  /*8ea0*/  @!P0 NANOSLEEP.SYNCS 0x989680 ;  /* 0x009896800000895d */ /* 0x008fea0003900000 */
[----:B------:R-:W3:Y:S02]  /*8eb0*/  @!P0 SYNCS.PHASECHK.TRANS64 P0, [R0+URZ+0x70], R2 ;  /* 0x00007002000085a7 */ /* 0x000ee400080010ff */
[----:B---3--:R-:W-:Y:S05]  /*8ec0*/  @!P0 BRA `(.L_x_179) ;  /* 0xfffffffc00f08947 */ /* 0x008fea000383ffff */
[----:B------:R-:W-:Y:S05]  /*8ed0*/  BRA `(.L_x_180) ;  /* 0xffffffc000d87947 */ /* 0x000fea000383ffff */
.L_x_90:
[----:B-1----:R1:W2:Y:S02]  /*8ee0*/  SYNCS.PHASECHK.TRANS64.TRYWAIT P0, [R3+URZ+0x90], R0 ;  /* 0x00009000030075a7 */ /* 0x0022a400080011ff */
[----:B--2---:R-:W-:Y:S05]  /*8ef0*/  @!P0 NANOSLEEP.SYNCS 0x989680 ;  /* 0x009896800000895d */ /* 0x004fea0003900000 */
[----:B------:R-:W2:Y:S02]  /*8f00*/  @!P0 SYNCS.PHASECHK.TRANS64 P0, [R3+URZ+0x90], R0 ;  /* 0x00009000030085a7 */ /* 0x000ea400080010ff */
[----:B--2---:R-:W-:Y:S05]  /*8f10*/  @!P0 BRA `(.L_x_90) ;  /* 0xfffffffc00f08947 */ /* 0x004fea000383ffff */
[----:B------:R-:W-:Y:S05]  /*8f20*/  BRA `(.L_x_181) ;  /* 0xffffffc400ac7947 */ /* 0x000fea000383ffff */
.L_x_101:
[----:B-1----:R-:W-:Y:S04]  /*8f30*/  MOV R0, UR44 ;  /* 0x0000002c00007c02 */ /* 0x002fe80008000f00 */
[----:B------:R1:W2:Y:S03]  /*8f40*/  SYNCS.PHASECHK.TRANS64.TRYWAIT P1, [R0+URZ+0x40], R3 ;  /* 0x00004003000075a7 */ /* 0x0002a600080211ff */
[----:B--2---:R-:W-:Y:S05]  /*8f50*/  @!P1 NANOSLEEP.SYNCS 0x989680 ;  /* 0x009896800000995d */ /* 0x004fea0003900000 */
[----:B------:R-:W2:Y:S02]  /*8f60*/  @!P1 SYNCS.PHASECHK.TRANS64 P1, [R0+URZ+0x40], R3 ;  /* 0x00004003000095a7 */ /* 0x000ea400080210ff */
[----:B--2---:R-:W-:Y:S05]  /*8f70*/  @!P1 BRA `(.L_x_101) ;  /* 0xfffffffc00ec9947 */ /* 0x004fea000383ffff */
[----:B------:R-:W-:Y:S05]  /*8f80*/  BRA `(.L_x_100) ;  /* 0xffffffd4004c7947 */ /* 0x000fea000383ffff */
.L_x_103:
[----:B-1----:R1:W3:Y:S02]  /*8f90*/  SYNCS.PHASECHK.TRANS64.TRYWAIT P0, [R72+URZ+0xb0], R2 ;  /* 0x0000b002480075a7 */ /* 0x0022e400080011ff */
[----:B---3--:R-:W-:Y:S05]  /*8fa0*/  @!P0 NANOSLEEP.SYNCS 0x989680 ;  /* 0x009896800000895d */ /* 0x008fea0003900000 */
[----:B------:R-:W3:Y:S02]  /*8fb0*/  @!P0 SYNCS.PHASECHK.TRANS64 P0, [R72+URZ+0xb0], R2 ;  /* 0x0000b002480085a7 */ /* 0x000ee400080010ff */
[----:B---3--:R-:W-:Y:S05]  /*8fc0*/  @!P0 BRA `(.L_x_103) ;  /* 0xfffffffc00f08947 */ /* 0x008fea000383ffff */
[----:B------:R-:W-:Y:S05]  /*8fd0*/  BRA `(.L_x_102) ;  /* 0xffffffd400787947 */ /* 0x000fea000383ffff */
.L_x_112:
[----:B-1----:R1:W2:Y:S02]  /*8fe0*/  SYNCS.PHASECHK.TRANS64.TRYWAIT P0, [R2+URZ+0x40], R0 ;  /* 0x00004000020075a7 */ /* 0x0022a400080011ff */
[----:B--2---:R-:W-:Y:S05]  /*8ff0*/  @!P0 NANOSLEEP.SYNCS 0x989680 ;  /* 0x009896800000895d */ /* 0x004fea0003900000 */
[----:B------:R-:W2:Y:S02]  /*9000*/  @!P0 SYNCS.PHASECHK.TRANS64 P0, [R2+URZ+0x40], R0 ;  /* 0x00004000020085a7 */ /* 0x000ea400080010ff */
[----:B--2---:R-:W-:Y:S05]  /*9010*/  @!P0 BRA `(.L_x_112) ;  /* 0xfffffffc00f08947 */ /* 0x004fea000383ffff */
[----:B------:R-:W-:Y:S05]  /*9020*/  BRA `(.L_x_111) ;  /* 0xffffffdc001c7947 */ /* 0x000fea000383ffff */
.L_x_120:
[----:B-1----:R1:W2:Y:S02]  /*9030*/  SYNCS.PHASECHK.TRANS64.TRYWAIT P0, [R0+URZ+0x40], R5 ;  /* 0x00004005000075a7 */ /* 0x0022a400080011ff */
[----:B--2---:R-:W-:Y:S05]  /*9040*/  @!P0 NANOSLEEP.SYNCS 0x989680 ;  /* 0x009896800000895d */ /* 0x004fea0003900000 */
[----:B------:R-:W2:Y:S02]  /*9050*/  @!P0 SYNCS.PHASECHK.TRANS64 P0, [R0+URZ+0x40], R5 ;  /* 0x00004005000085a7 */ /* 0x000ea400080010ff */
[----:B--2---:R-:W-:Y:S05]  /*9060*/  @!P0 BRA `(.L_x_120) ;  /* 0xfffffffc00f08947 */ /* 0x004fea000383ffff */
[----:B------:R-:W-:Y:S05]  /*9070*/  BRA `(.L_x_119) ;  /* 0xffffffe000e47947 */ /* 0x000fea000383ffff */
.L_x_128:
[----:B--2---:R2:W3:Y:S02]  /*9080*/  SYNCS.PHASECHK.TRANS64.TRYWAIT P0, [R2+URZ+0x40], R0 ;  /* 0x00004000020075a7 */ /* 0x0044e400080011ff */
[----:B---3--:R-:W-:Y:S05]  /*9090*/  @!P0 NANOSLEEP.SYNCS 0x989680 ;  /* 0x009896800000895d */ /* 0x008fea0003900000 */
[----:B------:R-:W3:Y:S02]  /*90a0*/  @!P0 SYNCS.PHASECHK.TRANS64 P0, [R2+URZ+0x40], R0 ;  /* 0x00004000020085a7 */ /* 0x000ee400080010ff */
[----:B---3--:R-:W-:Y:S05]  /*90b0*/  @!P0 BRA `(.L_x_128) ;  /* 0xfffffffc00f08947 */ /* 0x008fea000383ffff */
[----:B------:R-:W-:Y:S05]  /*90c0*/  BRA `(.L_x_127) ;  /* 0xffffffe800ac7947 */ /* 0x000fea000383ffff */
        .weak           $__internal_0_$__cuda_sm10x_tcgen05_guardrail_trap_col_being_dealloced_not_returned_by_alloc
        .type           $__internal_0_$__cuda_sm10x_tcgen05_guardrail_trap_col_being_dealloced_not_returned_by_alloc,@function
        .size           $__internal_0_$__cuda_sm10x_tcgen05_guardrail_trap_col_being_dealloced_not_returned_by_alloc,($__internal_1_$__cuda_sm10x_tcgen05_guardrail_trap_phase_invalid_during_alloc - $__internal_0_$__cuda_sm10x_tcgen05_guardrail_trap_col_being_dealloced_not_returned_by_alloc)
$__internal_0_$__cuda_sm10x_tcgen05_guardrail_trap_col_being_dealloced_not_returned_by_alloc:
[----:B------:R-:W-:Y:S05]  /*90d0*/  BPT.TRAP 0x1 ;  /* 0x000000040000795c */ /* 0x000fea0000300000 */
[----:B------:R-:W-:-:S04]  /*90e0*/  HFMA2 R3, -RZ, RZ, 0, 0 ;  /* 0x00000000ff037431 */ /* 0x000fc800000001ff */
[----:B------:R-:W-:Y:S05]  /*90f0*/  RET.REL.NODEC R2 `(_ZN7cutlass13device_kernelINS_4gemm6kernel13GemmUniversalIN4cute5tupleIJiiiiEEENS1_10collective13CollectiveMmaINS1_35MainloopSm100TmaUmmaWarpSpecializedILi4ELi2ELi4ENS5_IJNS4_1CILi1EEENSA_ILi2EEESB_EEEEENS5_IJNSA_ILi64EEENSA_ILi128EEESF_EEEfNS5_IJlSB_lEEEfSI_NS4_8TiledMMAINS4_8MMA_AtomIJNS4_17SM100_MMA_TF32_SSINS_10tfloat32_tESM_fLi64ELi128ELNS4_4UMMA5MajorE0ELSO_0ELNSN_7ScaleInE0ELSP_0EEEEEENS4_6LayoutINS5_IJSB_SB_SB_EEENS5_IJNSA_ILi0EEESU_SU_EEEEENS5_IJNS4_10UnderscoreESX_SX_EEEEENS4_23SM90_TMA_LOAD_MULTICASTENS4_14ComposedLayoutINS4_7SwizzleILi3ELi4ELi3EEENS4_18smem_ptr_flag_bitsILi32EEENSS_INS5_IJNSA_ILi8EEENSA_ILi32EEEEEENS5_IJS17_SB_EEEEEEEvNS4_8identityENS4_13SM90_TMA_LOADES1B_vS1C_EENS_8epilogue10collective18CollectiveEpilogueINS1F_23Sm100TmaWarpSpecializedILi4ELi2ELi16ELb1ELb0EEEJSH_NS5_IJNSS_ISF_SB_EENSS_IS17_SB_EEEEEfSI_fSI_NS1F_6fusion15FusionCallbacksIS1J_NS1N_17LinearCombinationIffffLNS_15FloatRoundStyleE2EEESH_S1M_JEEENS4_5SM1004TMEM4LOAD26SM100_TMEM_LOAD_16dp128b8xES1D_S1B_NS4_17SM75_U32x4_LDSM_NENS4_14SM90_TMA_STOREES1B_NS4_17SM90_U32x4_STSM_NENS4_39AutoVectorizingCopyWithAssumedAlignmentILi128EEEEEEvvEEEEvNT_6ParamsE) ;  /* 0xffffff6c02c07950 */ /* 0x000fea0003c3ffff */
        .weak           $__internal_1_$__cuda_sm10x_tcgen05_guardrail_trap_phase_invalid_during_alloc
        .type           $__internal_1_$__cuda_sm10x_tcgen05_guardrail_trap_phase_invalid_during_alloc,@function
        .size           $__internal_1_$__cuda_sm10x_tcgen05_guardrail_trap_phase_invalid_during_alloc,($__internal_2_$__cuda_sm10x_tcgen05_guardrail_trap_unallocated_columns_being_dealloced - $__internal_1_$__cuda_sm10x_tcgen05_guardrail_trap_phase_invalid_during_alloc)
$__internal_1_$__cuda_sm10x_tcgen05_guardrail_trap_phase_invalid_during_alloc:
[----:B------:R-:W-:Y:S05]  /*9100*/  BPT.TRAP 0x1 ;  /* 0x000000040000795c */ /* 0x000fea0000300000 */
[----:B------:R-:W-:-:S04]  /*9110*/  MOV R5, 0x0 ;  /* 0x0000000000057802 */ /* 0x000fc80000000f00 */
[----:B------:R-:W-:Y:S05]  /*9120*/  RET.REL.NODEC R4 `(_ZN7cutlass13device_kernelINS_4gemm6kernel13GemmUniversalIN4cute5tupleIJiiiiEEENS1_10collective13CollectiveMmaINS1_35MainloopSm100TmaUmmaWarpSpecializedILi4ELi2ELi4ENS5_IJNS4_1CILi1EEENSA_ILi2EEESB_EEEEENS5_IJNSA_ILi64EEENSA_ILi128EEESF_EEEfNS5_IJlSB_lEEEfSI_NS4_8TiledMMAINS4_8MMA_AtomIJNS4_17SM100_MMA_TF32_SSINS_10tfloat32_tESM_fLi64ELi128ELNS4_4UMMA5MajorE0ELSO_0ELNSN_7ScaleInE0ELSP_0EEEEEENS4_6LayoutINS5_IJSB_SB_SB_EEENS5_IJNSA_ILi0EEESU_SU_EEEEENS5_IJNS4_10UnderscoreESX_SX_EEEEENS4_23SM90_TMA_LOAD_MULTICASTENS4_14ComposedLayoutINS4_7SwizzleILi3ELi4ELi3EEENS4_18smem_ptr_flag_bitsILi32EEENSS_INS5_IJNSA_ILi8EEENSA_ILi32EEEEEENS5_IJS17_SB_EEEEEEEvNS4_8identityENS4_13SM90_TMA_LOADES1B_vS1C_EENS_8epilogue10collective18CollectiveEpilogueINS1F_23Sm100TmaWarpSpecializedILi4ELi2ELi16ELb1ELb0EEEJSH_NS5_IJNSS_ISF_SB_EENSS_IS17_SB_EEEEEfSI_fSI_NS1F_6fusion15FusionCallbacksIS1J_NS1N_17LinearCombinationIffffLNS_15FloatRoundStyleE2EEESH_S1M_JEEENS4_5SM1004TMEM4LOAD26SM100_TMEM_LOAD_16dp128b8xES1D_S1B_NS4_17SM75_U32x4_LDSM_NENS4_14SM90_TMA_STOREES1B_NS4_17SM90_U32x4_STSM_NENS4_39AutoVectorizingCopyWithAssumedAlignmentILi128EEEEEEvvEEEEvNT_6ParamsE) ;  /* 0xffffff6c04b47950 */ /* 0x000fea0003c3ffff */
        .weak           $__internal_2_$__cuda_sm10x_tcgen05_guardrail_trap_unallocated_columns_being_dealloced
        .type           $__internal_2_$__cuda_sm10x_tcgen05_guardrail_trap_unallocated_columns_being_dealloced,@function
        .size           $__internal_2_$__cuda_sm10x_tcgen05_guardrail_trap_unallocated_columns_being_dealloced,(.L_x_183 - $__internal_2_$__cuda_sm10x_tcgen05_guardrail_trap_unallocated_columns_being_dealloced)
$__internal_2_$__cuda_sm10x_tcgen05_guardrail_trap_unallocated_columns_being_dealloced:
[----:B------:R-:W-:Y:S05]  /*9130*/  BPT.TRAP 0x1 ;  /* 0x000000040000795c */ /* 0x000fea0000300000 */
[----:B------:R-:W-:-:S04]  /*9140*/  HFMA2 R3, -RZ, RZ, 0, 0 ;  /* 0x00000000ff037431 */ /* 0x000fc800000001ff */
[----:B------:R-:W-:Y:S05]  /*9150*/  RET.REL.NODEC R2 `(_ZN7cutlass13device_kernelINS_4gemm6kernel13GemmUniversalIN4cute5tupleIJiiiiEEENS1_10collective13CollectiveMmaINS1_35MainloopSm100TmaUmmaWarpSpecializedILi4ELi2ELi4ENS5_IJNS4_1CILi1EEENSA_ILi2EEESB_EEEEENS5_IJNSA_ILi64EEENSA_ILi128EEESF_EEEfNS5_IJlSB_lEEEfSI_NS4_8TiledMMAINS4_8MMA_AtomIJNS4_17SM100_MMA_TF32_SSINS_10tfloat32_tESM_fLi64ELi128ELNS4_4UMMA5MajorE0ELSO_0ELNSN_7ScaleInE0ELSP_0EEEEEENS4_6LayoutINS5_IJSB_SB_SB_EEENS5_IJNSA_ILi0EEESU_SU_EEEEENS5_IJNS4_10UnderscoreESX_SX_EEEEENS4_23SM90_TMA_LOAD_MULTICASTENS4_14ComposedLayoutINS4_7SwizzleILi3ELi4ELi3EEENS4_18smem_ptr_flag_bitsILi32EEENSS_INS5_IJNSA_ILi8EEENSA_ILi32EEEEEENS5_IJS17_SB_EEEEEEEvNS4_8identityENS4_13SM90_TMA_LOADES1B_vS1C_EENS_8epilogue10collective18CollectiveEpilogueINS1F_23Sm100TmaWarpSpecializedILi4ELi2ELi16ELb1ELb0EEEJSH_NS5_IJNSS_ISF_SB_EENSS_IS17_SB_EEEEEfSI_fSI_NS1F_6fusion15FusionCallbacksIS1J_NS1N_17LinearCombinationIffffLNS_15FloatRoundStyleE2EEESH_S1M_JEEENS4_5SM1004TMEM4LOAD26SM100_TMEM_LOAD_16dp128b8xES1D_S1B_NS4_17SM75_U32x4_LDSM_NENS4_14SM90_TMA_STOREES1B_NS4_17SM90_U32x4_STSM_NENS4_39AutoVectorizingCopyWithAssumedAlignmentILi128EEEEEEvvEEEEvNT_6ParamsE) ;  /* 0xffffff6c02a87950 */ /* 0x000fea0003c3ffff */
.L_x_182:
[----:B------:R-:W-:-:S00]  /*9160*/  BRA `(.L_x_182) ;  /* 0xfffffffc00fc7947 */ /* 0x000fc0000383ffff */
[----:B------:R-:W-:-:S00]  /*9170*/  NOP ;  /* 0x0000000000007918 */ /* 0x000fc00000000000 */
        /* <DEDUP_REMOVED lines=8> */
.L_x_183:


//--------------------- .nv.global.init           --------------------------
	.section	.nv.global.init,"aw",@progbits
.nv.global.init:
	.type		$str$27,@object
	.size		$str$27,($str$28 - $str$27)
$str$27:
        /*0000*/ 	.byte	0x28, 0x61, 0x64, 0x64, 0x72, 0x65, 0x73, 0x73, 0x20, 0x26, 0x20, 0x6d, 0x61, 0x73, 0x6b, 0x29
        /*0010*/ 	.byte	0x20, 0x3d, 0x3d, 0x20, 0x30, 0x00
	.type		$str$28,@object
	.size		$str$28,($str$26 - $str$28)
$str$28:
        /*0016*/ 	.byte	0x2f, 0x74, 0x6d, 0x70, 0x2f, 0x63, 0x75, 0x74, 0x6c, 0x61, 0x73, 0x73, 0x5f, 0x73, 0x77, 0x65
        /*0026*/ 	.byte	0x65, 0x70, 0x5f, 0x73, 0x72, 0x63, 0x2f, 0x69, 0x6e, 0x63, 0x6c, 0x75, 0x64, 0x65, 0x2f, 0x63
        /*0036*/ 	.byte	0x75, 0x74, 0x65, 0x2f, 0x70, 0x6f, 0x69, 0x6e, 0x74, 0x65, 0x72, 0x5f, 0x66, 0x6c, 0x61, 0x67
        /*0046*/ 	.byte	0x67, 0x65, 0x64, 0x2e, 0x68, 0x70, 0x70, 0x00
	.type		$str$26,@object
	.size		$str$26,($str$25 - $str$26)
$str$26:
        /*004e*/ 	.byte	0x2f, 0x74, 0x6d, 0x70, 0x2f, 0x63, 0x75, 0x74, 0x6c, 0x61, 0x73, 0x73, 0x5f, 0x73, 0x77, 0x65
        /*005e*/ 	.byte	0x65, 0x70, 0x5f, 0x73, 0x72, 0x63, 0x2f, 0x69, 0x6e, 0x63, 0x6c, 0x75, 0x64, 0x65, 0x2f, 0x63
        /*006e*/ 	.byte	0x75, 0x74, 0x65, 0x2f, 0x61, 0x74, 0x6f, 0x6d, 0x2f, 0x63, 0x6f, 0x70, 0x79, 0x5f, 0x74, 0x72
        /*007e*/ 	.byte	0x61, 0x69, 0x74, 0x73, 0x5f, 0x73, 0x6d, 0x31, 0x30, 0x30, 0x2e, 0x68, 0x70, 0x70, 0x00
	.type		$str$25,@object
	.size		$str$25,(__unnamed_1 - $str$25)
$str$25:
        /*008d*/ 	.byte	0x28, 0x28, 0x75, 0x69, 0x6e, 0x74, 0x33, 0x32, 0x5f, 0x74, 0x28, 0x74, 0x68, 0x72, 0x65, 0x61
        /*009d*/ 	.byte	0x64, 0x49, 0x64, 0x78, 0x2e, 0x78, 0x29, 0x20, 0x2f, 0x20, 0x33, 0x32, 0x29, 0x20, 0x25, 0x20
        /*00ad*/ 	.byte	0x34, 0x29, 0x20, 0x3d, 0x3d, 0x20, 0x28, 0x28, 0x28, 0x74, 0x6d, 0x65, 0x6d, 0x5f, 0x61, 0x64
        /*00bd*/ 	.byte	0x64, 0x72, 0x20, 0x3e, 0x3e, 0x20, 0x31, 0x36, 0x29, 0x20, 0x2f, 0x20, 0x33, 0x32, 0x29, 0x20
        /*00cd*/ 	.byte	0x25, 0x20, 0x34, 0x29, 0x00
	.type		__unnamed_1,@object
	.size		__unnamed_1,(__unnamed_2 - __unnamed_1)
__unnamed_1:
        /*00d2*/ 	.byte	0x61, 0x75, 0x74, 0x6f, 0x20, 0x63, 0x75, 0x74, 0x65, 0x3a, 0x3a, 0x61, 0x73, 0x5f, 0x70, 0x6f
        /* <DEDUP_REMOVED lines=23> */
        /*0252*/ 	.byte	0x3c, 0x32, 0x30, 0x34, 0x38, 0x3e, 0x3e, 0x3e, 0x3e, 0x5d, 0x00
	.type		__unnamed_2,@object
	.size		__unnamed_2,(.L_2 - __unnamed_2)
__unnamed_2:
        /* <DEDUP_REMOVED lines=45> */
        /*052d*/ 	.byte	0x3e, 0x3e, 0x3e, 0x5d, 0x00
.L_2:


//--------------------- .nv.shared._ZN7cutlass13device_kernelINS_4gemm6kernel13GemmUniversalIN4cute5tupleIJiiiiEEENS1_10collective13CollectiveMmaINS1_35MainloopSm100TmaUmmaWarpSpecializedILi4ELi2ELi4ENS5_IJNS4_1CILi1EEENSA_ILi2EEESB_EEEEENS5_IJNSA_ILi64EEENSA_ILi128EEESF_EEEfNS5_IJlSB_lEEEfSI_NS4_8TiledMMAINS4_8MMA_AtomIJNS4_17SM100_MMA_TF32_SSINS_10tfloat32_tESM_fLi64ELi128ELNS4_4UMMA5MajorE0ELSO_0ELNSN_7ScaleInE0ELSP_0EEEEEENS4_6LayoutINS5_IJSB_SB_SB_EEENS5_IJNSA_ILi0EEESU_SU_EEEEENS5_IJNS4_10UnderscoreESX_SX_EEEEENS4_23SM90_TMA_LOAD_MULTICASTENS4_14ComposedLayoutINS4_7SwizzleILi3ELi4ELi3EEENS4_18smem_ptr_flag_bitsILi32EEENSS_INS5_IJNSA_ILi8EEENSA_ILi32EEEEEENS5_IJS17_SB_EEEEEEEvNS4_8identityENS4_13SM90_TMA_LOADES1B_vS1C_EENS_8epilogue10collective18CollectiveEpilogueINS1F_23Sm100TmaWarpSpecializedILi4ELi2ELi16ELb1ELb0EEEJSH_NS5_IJNSS_ISF_SB_EENSS_IS17_SB_EEEEEfSI_fSI_NS1F_6fusion15FusionCallbacksIS1J_NS1N_17LinearCombinationIffffLNS_15FloatRoundStyleE2EEESH_S1M_JEEENS4_5SM1004TMEM4LOAD26SM100_TMEM_LOAD_16dp128b8xES1D_S1B_NS4_17SM75_U32x4_LDSM_NENS4_14SM90_TMA_STOREES1B_NS4_17SM90_U32x4_STSM_NENS4_39AutoVectorizingCopyWithAssumedAlignmentILi128EEEEEEvvEEEEvNT_6ParamsE --------------------------
	.section	.nv.shared._ZN7cutlass13device_kernelINS_4gemm6kernel13GemmUniversalIN4cute5tupleIJiiiiEEENS1_10collective13CollectiveMmaINS1_35MainloopSm100TmaUmmaWarpSpecializedILi4ELi2ELi4ENS5_IJNS4_1CILi1EEENSA_ILi2EEESB_EEEEENS5_IJNSA_ILi64EEENSA_ILi128EEESF_EEEfNS5_IJlSB_lEEEfSI_NS4_8TiledMMAINS4_8MMA_AtomIJNS4_17SM100_MMA_TF32_SSINS_10tfloat32_tESM_fLi64ELi128ELNS4_4UMMA5MajorE0ELSO_0ELNSN_7ScaleInE0ELSP_0EEEEEENS4_6LayoutINS5_IJSB_SB_SB_EEENS5_IJNSA_ILi0EEESU_SU_EEEEENS5_IJNS4_10UnderscoreESX_SX_EEEEENS4_23SM90_TMA_LOAD_MULTICASTENS4_14ComposedLayoutINS4_7SwizzleILi3ELi4ELi3EEENS4_18smem_ptr_flag_bitsILi32EEENSS_INS5_IJNSA_ILi8EEENSA_ILi32EEEEEENS5_IJS17_SB_EEEEEEEvNS4_8identityENS4_13SM90_TMA_LOADES1B_vS1C_EENS_8epilogue10collective18CollectiveEpilogueINS1F_23Sm100TmaWarpSpecializedILi4ELi2ELi16ELb1ELb0EEEJSH_NS5_IJNSS_ISF_SB_EENSS_IS17_SB_EEEEEfSI_fSI_NS1F_6fusion15FusionCallbacksIS1J_NS1N_17LinearCombinationIffffLNS_15FloatRoundStyleE2EEESH_S1M_JEEENS4_5SM1004TMEM4LOAD26SM100_TMEM_LOAD_16dp128b8xES1D_S1B_NS4_17SM75_U32x4_LDSM_NENS4_14SM90_TMA_STOREES1B_NS4_17SM90_U32x4_STSM_NENS4_39AutoVectorizingCopyWithAssumedAlignmentILi128EEEEEEvvEEEEvNT_6ParamsE,"aw",@nobits
	.sectionflags	@""
	.align	16
	.zero		1024


//--------------------- .nv.shared.reserved.0     --------------------------
	.section	.nv.shared.reserved.0,"aw",@nobits
	.weak		__nv_reservedSMEM_offset_0_alias
	.size		__nv_reservedSMEM_offset_0_alias, 0, 64
	.other		__nv_reservedSMEM_offset_0_alias,@"STO_CUDA_RESERVED_SHARED STV_DEFAULT"
__nv_reservedSMEM_offset_0_alias:
	.zero		0
.nv.shared.reserved.0:
	.zero		64
	.weak		__nv_reservedSMEM_tcgen05_partition
	.type		__nv_reservedSMEM_tcgen05_partition,@object
	.size		__nv_reservedSMEM_tcgen05_partition,(.L_0 - __nv_reservedSMEM_tcgen05_partition)
__nv_reservedSMEM_tcgen05_partition:
	.zero		32
.L_0:


//--------------------- .nv.global                --------------------------
	.section	.nv.global,"aw",@nobits
.nv.global:
	.type		_ZN40_INTERNAL_669093d8_4_k_cu_eea9437b_302114cute1_E,@object
	.size		_ZN40_INTERNAL_669093d8_4_k_cu_eea9437b_302114cute1_E,(_ZN40_INTERNAL_669093d8_4_k_cu_eea9437b_302114cuda3std3__45__cpo6cbeginE - _ZN40_INTERNAL_669093d8_4_k_cu_eea9437b_302114cute1_E)
_ZN40_INTERNAL_669093d8_4_k_cu_eea9437b_302114cute1_E:
	.zero		1
	.type		_ZN40_INTERNAL_669093d8_4_k_cu_eea9437b_302114cuda3std3__45__cpo6cbeginE,@object
	.size		_ZN40_INTERNAL_669093d8_4_k_cu_eea9437b_302114cuda3std3__45__cpo6cbeginE,(_ZN40_INTERNAL_669093d8_4_k_cu_eea9437b_302114cuda3std3__48in_placeE - _ZN40_INTERNAL_669093d8_4_k_cu_eea9437b_302114cuda3std3__45__cpo6cbeginE)
_ZN40_INTERNAL_669093d8_4_k_cu_eea9437b_302114cuda3std3__45__cpo6cbeginE:
	.zero		1
	.type		_ZN40_INTERNAL_669093d8_4_k_cu_eea9437b_302114cuda3std3__48in_placeE,@object
	.size		_ZN40_INTERNAL_669093d8_4_k_cu_eea9437b_302114cuda3std3__48in_placeE,(_ZN40_INTERNAL_669093d8_4_k_cu_eea9437b_302114cuda3std6ranges3__45__cpo9iter_moveE - _ZN40_INTERNAL_669093d8_4_k_cu_eea9437b_302114cuda3std3__48in_placeE)
_ZN40_INTERNAL_669093d8_4_k_cu_eea9437b_302114cuda3std3__48in_placeE:
	.zero		1
	.type		_ZN40_INTERNAL_669093d8_4_k_cu_eea9437b_302114cuda3std6ranges3__45__cpo9iter_moveE,@object
	.size		_ZN40_INTERNAL_669093d8_4_k_cu_eea9437b_302114cuda3std6ranges3__45__cpo9iter_moveE,(_ZN40_INTERNAL_669093d8_4_k_cu_eea9437b_302114cuda3std3__45__cpo5beginE - _ZN40_INTERNAL_669093d8_4_k_cu_eea9437b_302114cuda3std6ranges3__45__cpo9iter_moveE)
_ZN40_INTERNAL_669093d8_4_k_cu_eea9437b_302114cuda3std6ranges3__45__cpo9iter_moveE:
	.zero		1
	.type		_ZN40_INTERNAL_669093d8_4_k_cu_eea9437b_302114cuda3std3__45__cpo5beginE,@object
	.size		_ZN40_INTERNAL_669093d8_4_k_cu_eea9437b_302114cuda3std3__45__cpo5beginE,(_ZN40_INTERNAL_669093d8_4_k_cu_eea9437b_302114cuda3std3__442_GLOBAL__N__669093d8_4_k_cu_eea9437b_302116ignoreE - _ZN40_INTERNAL_669093d8_4_k_cu_eea9437b_302114cuda3std3__45__cpo5beginE)
_ZN40_INTERNAL_669093d8_4_k_cu_eea9437b_302114cuda3std3__45__cpo5beginE:
	.zero		1
	.type		_ZN40_INTERNAL_669093d8_4_k_cu_eea9437b_302114cuda3std3__442_GLOBAL__N__669093d8_4_k_cu_eea9437b_302116ignoreE,@object
	.size		_ZN40_INTERNAL_669093d8_4_k_cu_eea9437b_302114cuda3std3__442_GLOBAL__N__669093d8_4_k_cu_eea9437b_302116ignoreE,(_ZN40_INTERNAL_669093d8_4_k_cu_eea9437b_302114cute7productE - _ZN40_INTERNAL_669093d8_4_k_cu_eea9437b_302114cuda3std3__442_GLOBAL__N__669093d8_4_k_cu_eea9437b_302116ignoreE)
_ZN40_INTERNAL_669093d8_4_k_cu_eea9437b_302114cuda3std3__442_GLOBAL__N__669093d8_4_k_cu_eea9437b_302116ignoreE:
	.zero		1
	.type		_ZN40_INTERNAL_669093d8_4_k_cu_eea9437b_302114cute7productE,@object
	.size		_ZN40_INTERNAL_669093d8_4_k_cu_eea9437b_302114cute7productE,(_ZN40_INTERNAL_669093d8_4_k_cu_eea9437b_302114cuda3std3__45__cpo3endE - _ZN40_INTERNAL_669093d8_4_k_cu_eea9437b_302114cute7productE)
_ZN40_INTERNAL_669093d8_4_k_cu_eea9437b_302114cute7productE:
	.zero		1
	.type		_ZN40_INTERNAL_669093d8_4_k_cu_eea9437b_302114cuda3std3__45__cpo3endE,@object
	.size		_ZN40_INTERNAL_669093d8_4_k_cu_eea9437b_302114cuda3std3__45__cpo3endE,(_ZN40_INTERNAL_669093d8_4_k_cu_eea9437b_302114cuda3std3__419piecewise_constructE - _ZN40_INTERNAL_669093d8_4_k_cu_eea9437b_302114cuda3std3__45__cpo3endE)
_ZN40_INTERNAL_669093d8_4_k_cu_eea9437b_302114cuda3std3__45__cpo3endE:
	.zero		1
	.type		_ZN40_INTERNAL_669093d8_4_k_cu_eea9437b_302114cuda3std3__419piecewise_constructE,@object
	.size		_ZN40_INTERNAL_669093d8_4_k_cu_eea9437b_302114cuda3std3__419piecewise_constructE,(_ZN40_INTERNAL_669093d8_4_k_cu_eea9437b_302114cuda3std3__45__cpo4cendE - _ZN40_INTERNAL_669093d8_4_k_cu_eea9437b_302114cuda3std3__419piecewise_constructE)
_ZN40_INTERNAL_669093d8_4_k_cu_eea9437b_302114cuda3std3__419piecewise_constructE:
	.zero		1
	.type		_ZN40_INTERNAL_669093d8_4_k_cu_eea9437b_302114cuda3std3__45__cpo4cendE,@object
	.size		_ZN40_INTERNAL_669093d8_4_k_cu_eea9437b_302114cuda3std3__45__cpo4cendE,(_ZN40_INTERNAL_669093d8_4_k_cu_eea9437b_302114cuda3std6ranges3__45__cpo4swapE - _ZN40_INTERNAL_669093d8_4_k_cu_eea9437b_302114cuda3std3__45__cpo4cendE)
_ZN40_INTERNAL_669093d8_4_k_cu_eea9437b_302114cuda3std3__45__cpo4cendE:
	.zero		1
	.type		_ZN40_INTERNAL_669093d8_4_k_cu_eea9437b_302114cuda3std6ranges3__45__cpo4swapE,@object
	.size		_ZN40_INTERNAL_669093d8_4_k_cu_eea9437b_302114cuda3std6ranges3__45__cpo4swapE,(.L_10 - _ZN40_INTERNAL_669093d8_4_k_cu_eea9437b_302114cuda3std6ranges3__45__cpo4swapE)
_ZN40_INTERNAL_669093d8_4_k_cu_eea9437b_302114cuda3std6ranges3__45__cpo4swapE:
	.zero		1
.L_10:


//--------------------- .nv.constant0._ZN7cutlass13device_kernelINS_4gemm6kernel13GemmUniversalIN4cute5tupleIJiiiiEEENS1_10collective13CollectiveMmaINS1_35MainloopSm100TmaUmmaWarpSpecializedILi4ELi2ELi4ENS5_IJNS4_1CILi1EEENSA_ILi2EEESB_EEEEENS5_IJNSA_ILi64EEENSA_ILi128EEESF_EEEfNS5_IJlSB_lEEEfSI_NS4_8TiledMMAINS4_8MMA_AtomIJNS4_17SM100_MMA_TF32_SSINS_10tfloat32_tESM_fLi64ELi128ELNS4_4UMMA5MajorE0ELSO_0ELNSN_7ScaleInE0ELSP_0EEEEEENS4_6LayoutINS5_IJSB_SB_SB_EEENS5_IJNSA_ILi0EEESU_SU_EEEEENS5_IJNS4_10UnderscoreESX_SX_EEEEENS4_23SM90_TMA_LOAD_MULTICASTENS4_14ComposedLayoutINS4_7SwizzleILi3ELi4ELi3EEENS4_18smem_ptr_flag_bitsILi32EEENSS_INS5_IJNSA_ILi8EEENSA_ILi32EEEEEENS5_IJS17_SB_EEEEEEEvNS4_8identityENS4_13SM90_TMA_LOADES1B_vS1C_EENS_8epilogue10collective18CollectiveEpilogueINS1F_23Sm100TmaWarpSpecializedILi4ELi2ELi16ELb1ELb0EEEJSH_NS5_IJNSS_ISF_SB_EENSS_IS17_SB_EEEEEfSI_fSI_NS1F_6fusion15FusionCallbacksIS1J_NS1N_17LinearCombinationIffffLNS_15FloatRoundStyleE2EEESH_S1M_JEEENS4_5SM1004TMEM4LOAD26SM100_TMEM_LOAD_16dp128b8xES1D_S1B_NS4_17SM75_U32x4_LDSM_NENS4_14SM90_TMA_STOREES1B_NS4_17SM90_U32x4_STSM_NENS4_39AutoVectorizingCopyWithAssumedAlignmentILi128EEEEEEvvEEEEvNT_6ParamsE --------------------------
	.section	.nv.constant0._ZN7cutlass13device_kernelINS_4gemm6kernel13GemmUniversalIN4cute5tupleIJiiiiEEENS1_10collective13CollectiveMmaINS1_35MainloopSm100TmaUmmaWarpSpecializedILi4ELi2ELi4ENS5_IJNS4_1CILi1EEENSA_ILi2EEESB_EEEEENS5_IJNSA_ILi64EEENSA_ILi128EEESF_EEEfNS5_IJlSB_lEEEfSI_NS4_8TiledMMAINS4_8MMA_AtomIJNS4_17SM100_MMA_TF32_SSINS_10tfloat32_tESM_fLi64ELi128ELNS4_4UMMA5MajorE0ELSO_0ELNSN_7ScaleInE0ELSP_0EEEEEENS4_6LayoutINS5_IJSB_SB_SB_EEENS5_IJNSA_ILi0EEESU_SU_EEEEENS5_IJNS4_10UnderscoreESX_SX_EEEEENS4_23SM90_TMA_LOAD_MULTICASTENS4_14ComposedLayoutINS4_7SwizzleILi3ELi4ELi3EEENS4_18smem_ptr_flag_bitsILi32EEENSS_INS5_IJNSA_ILi8EEENSA_ILi32EEEEEENS5_IJS17_SB_EEEEEEEvNS4_8identityENS4_13SM90_TMA_LOADES1B_vS1C_EENS_8epilogue10collective18CollectiveEpilogueINS1F_23Sm100TmaWarpSpecializedILi4ELi2ELi16ELb1ELb0EEEJSH_NS5_IJNSS_ISF_SB_EENSS_IS17_SB_EEEEEfSI_fSI_NS1F_6fusion15FusionCallbacksIS1J_NS1N_17LinearCombinationIffffLNS_15FloatRoundStyleE2EEESH_S1M_JEEENS4_5SM1004TMEM4LOAD26SM100_TMEM_LOAD_16dp128b8xES1D_S1B_NS4_17SM75_U32x4_LDSM_NENS4_14SM90_TMA_STOREES1B_NS4_17SM90_U32x4_STSM_NENS4_39AutoVectorizingCopyWithAssumedAlignmentILi128EEEEEEvvEEEEvNT_6ParamsE,"a",@progbits
	.sectionflags	@""
	.align	4
.nv.constant0._ZN7cutlass13device_kernelINS_4gemm6kernel13GemmUniversalIN4cute5tupleIJiiiiEEENS1_10collective13CollectiveMmaINS1_35MainloopSm100TmaUmmaWarpSpecializedILi4ELi2ELi4ENS5_IJNS4_1CILi1EEENSA_ILi2EEESB_EEEEENS5_IJNSA_ILi64EEENSA_ILi128EEESF_EEEfNS5_IJlSB_lEEEfSI_NS4_8TiledMMAINS4_8MMA_AtomIJNS4_17SM100_MMA_TF32_SSINS_10tfloat32_tESM_fLi64ELi128ELNS4_4UMMA5MajorE0ELSO_0ELNSN_7ScaleInE0ELSP_0EEEEEENS4_6LayoutINS5_IJSB_SB_SB_EEENS5_IJNSA_ILi0EEESU_SU_EEEEENS5_IJNS4_10UnderscoreESX_SX_EEEEENS4_23SM90_TMA_LOAD_MULTICASTENS4_14ComposedLayoutINS4_7SwizzleILi3ELi4ELi3EEENS4_18smem_ptr_flag_bitsILi32EEENSS_INS5_IJNSA_ILi8EEENSA_ILi32EEEEEENS5_IJS17_SB_EEEEEEEvNS4_8identityENS4_13SM90_TMA_LOADES1B_vS1C_EENS_8epilogue10collective18CollectiveEpilogueINS1F_23Sm100TmaWarpSpecializedILi4ELi2ELi16ELb1ELb0EEEJSH_NS5_IJNSS_ISF_SB_EENSS_IS17_SB_EEEEEfSI_fSI_NS1F_6fusion15FusionCallbacksIS1J_NS1N_17LinearCombinationIffffLNS_15FloatRoundStyleE2EEESH_S1M_JEEENS4_5SM1004TMEM4LOAD26SM100_TMEM_LOAD_16dp128b8xES1D_S1B_NS4_17SM75_U32x4_LDSM_NENS4_14SM90_TMA_STOREES1B_NS4_17SM90_U32x4_STSM_NENS4_39AutoVectorizingCopyWithAssumedAlignmentILi128EEEEEEvvEEEEvNT_6ParamsE:
	.zero		2944


//--------------------- SYMBOLS --------------------------

	.type		.nv.reservedSmem.offset0,@object
	.size		.nv.reservedSmem.offset0,0x4
	.type		.nv.reservedSmem.cap,@object
	.size		.nv.reservedSmem.cap,0x4
	.type		__assertfail,@function
